	.target	sm_100a

	.elftype	@"ET_EXEC"


//--------------------- .note.nv.tkinfo           --------------------------
	.section	.note.nv.tkinfo,"",@"SHT_NOTE"
	.sectionflags	@"SHF_NOTE_NV_TKINFO"
	.tkinfo
        /*0018*/ 	.word	0x00000002
        /*0030*/ 	.string	""
        /*0030*/ 	.string	"ptxas"
        /*0030*/ 	.string	"Cuda compilation tools, release 13.0, V13.0.88"
        /*0030*/ 	.string	"Build cuda_13.0.r13.0/compiler.36424714_0"
        /*0030*/ 	.string	"-arch sm_100a -m 64 "



//--------------------- .note.nv.cuinfo           --------------------------
	.section	.note.nv.cuinfo,"",@"SHT_NOTE"
	.sectionflags	@"SHF_NOTE_NV_CUINFO"
        /*0018*/ 	.short	0x0002
        /*001a*/ 	.short	0x0064
        /*001c*/ 	.short	0x0082
	.zero		2


//--------------------- .nv.info                  --------------------------
	.section	.nv.info,"",@"SHT_CUDA_INFO"
	.align	4


	//----- nvinfo : EIATTR_REGCOUNT
	.align		4
        /*0000*/ 	.byte	0x04, 0x2f
        /*0002*/ 	.short	(.L_19 - .L_18)
	.align		4
.L_18:
        /*0004*/ 	.word	index@(_ZN7cutlass13device_kernelINS_4gemm6kernel13GemmUniversalIN4cute5tupleIJiiiiEEENS1_10collective13CollectiveMmaINS1_35MainloopSm100TmaUmmaWarpSpecializedILi8ELi2ELi4ENS5_IJNS4_1CILi8EEENSA_ILi1EEESC_EEEEENS5_IJNSA_ILi64EEENSA_ILi128EEESG_EEEaNS5_IJlSC_lEEEaSI_NS4_8TiledMMAINS4_8MMA_AtomIJNS4_15SM100_MMA_S8_SSIaaiLi64ELi128ELNS4_4UMMA5MajorE0ELSN_0ELNSM_8SaturateE0EEEEEENS4_6LayoutINS5_IJSC_SC_SC_EEENS5_IJNSA_ILi0EEEST_ST_EEEEENS5_IJNS4_10UnderscoreESW_SW_EEEEENS4_13SM90_TMA_LOADENS4_14ComposedLayoutINS4_7SwizzleILi3ELi4ELi3EEENS4_18smem_ptr_flag_bitsILi8EEENSR_INS5_IJSB_SG_EEENS5_IJSG_SC_EEEEEEEvNS4_8identityENS4_23SM90_TMA_LOAD_MULTICASTES18_vS19_EENS_8epilogue10collective18CollectiveEpilogueINS1C_23Sm100TmaWarpSpecializedILi2ELi2ELi32ELb0ELb0EEEJSH_NS5_IJNSR_ISF_SC_EES1H_EEEaSI_aSI_NS1C_6fusion15FusionCallbacksIS1G_NS1J_17LinearCombinationIaiaiLNS_15FloatRoundStyleE2EEESH_S1I_JEEENS4_5SM1004TMEM4LOAD26SM100_TMEM_LOAD_16dp32b32xESZ_NS10_INS11_ILi2ELi4ELi3EEES14_NSR_INS5_IJSB_SF_EEENS5_IJSF_SC_EEEEEEENS4_39AutoVectorizingCopyWithAssumedAlignmentILi128EEENS4_14SM90_TMA_STOREES1X_S1Z_S1Z_EEEvvEEEEvNT_6ParamsE)
        /*0008*/ 	.word	0x0000005a


	//----- nvinfo : EIATTR_FRAME_SIZE
	.align		4
.L_19:
        /*000c*/ 	.byte	0x04, 0x11
        /*000e*/ 	.short	(.L_21 - .L_20)
	.align		4
.L_20:
        /*0010*/ 	.word	index@($__internal_2_$__cuda_sm10x_tcgen05_guardrail_trap_unallocated_columns_being_dealloced)
        /*0014*/ 	.word	0x00000000


	//----- nvinfo : EIATTR_FRAME_SIZE
	.align		4
.L_21:
        /*0018*/ 	.byte	0x04, 0x11
        /*001a*/ 	.short	(.L_23 - .L_22)
	.align		4
.L_22:
        /*001c*/ 	.word	index@($__internal_1_$__cuda_sm10x_tcgen05_guardrail_trap_phase_invalid_during_alloc)
        /*0020*/ 	.word	0x00000000


	//----- nvinfo : EIATTR_FRAME_SIZE
	.align		4
.L_23:
        /*0024*/ 	.byte	0x04, 0x11
        /*0026*/ 	.short	(.L_25 - .L_24)
	.align		4
.L_24:
        /*0028*/ 	.word	index@($__internal_0_$__cuda_sm10x_tcgen05_guardrail_trap_col_being_dealloced_not_returned_by_alloc)
        /*002c*/ 	.word	0x00000000


	//----- nvinfo : EIATTR_FRAME_SIZE
	.align		4
.L_25:
        /*0030*/ 	.byte	0x04, 0x11
        /*0032*/ 	.short	(.L_27 - .L_26)
	.align		4
.L_26:
        /*0034*/ 	.word	index@(_ZN7cutlass13device_kernelINS_4gemm6kernel13GemmUniversalIN4cute5tupleIJiiiiEEENS1_10collective13CollectiveMmaINS1_35MainloopSm100TmaUmmaWarpSpecializedILi8ELi2ELi4ENS5_IJNS4_1CILi8EEENSA_ILi1EEESC_EEEEENS5_IJNSA_ILi64EEENSA_ILi128EEESG_EEEaNS5_IJlSC_lEEEaSI_NS4_8TiledMMAINS4_8MMA_AtomIJNS4_15SM100_MMA_S8_SSIaaiLi64ELi128ELNS4_4UMMA5MajorE0ELSN_0ELNSM_8SaturateE0EEEEEENS4_6LayoutINS5_IJSC_SC_SC_EEENS5_IJNSA_ILi0EEEST_ST_EEEEENS5_IJNS4_10UnderscoreESW_SW_EEEEENS4_13SM90_TMA_LOADENS4_14ComposedLayoutINS4_7SwizzleILi3ELi4ELi3EEENS4_18smem_ptr_flag_bitsILi8EEENSR_INS5_IJSB_SG_EEENS5_IJSG_SC_EEEEEEEvNS4_8identityENS4_23SM90_TMA_LOAD_MULTICASTES18_vS19_EENS_8epilogue10collective18CollectiveEpilogueINS1C_23Sm100TmaWarpSpecializedILi2ELi2ELi32ELb0ELb0EEEJSH_NS5_IJNSR_ISF_SC_EES1H_EEEaSI_aSI_NS1C_6fusion15FusionCallbacksIS1G_NS1J_17LinearCombinationIaiaiLNS_15FloatRoundStyleE2EEESH_S1I_JEEENS4_5SM1004TMEM4LOAD26SM100_TMEM_LOAD_16dp32b32xESZ_NS10_INS11_ILi2ELi4ELi3EEES14_NSR_INS5_IJSB_SF_EEENS5_IJSF_SC_EEEEEEENS4_39AutoVectorizingCopyWithAssumedAlignmentILi128EEENS4_14SM90_TMA_STOREES1X_S1Z_S1Z_EEEvvEEEEvNT_6ParamsE)
        /*0038*/ 	.word	0x00000000


	//----- nvinfo : EIATTR_MIN_STACK_SIZE
	.align		4
.L_27:
        /*003c*/ 	.byte	0x04, 0x12
        /*003e*/ 	.short	(.L_29 - .L_28)
	.align		4
.L_28:
        /*0040*/ 	.word	index@(_ZN7cutlass13device_kernelINS_4gemm6kernel13GemmUniversalIN4cute5tupleIJiiiiEEENS1_10collective13CollectiveMmaINS1_35MainloopSm100TmaUmmaWarpSpecializedILi8ELi2ELi4ENS5_IJNS4_1CILi8EEENSA_ILi1EEESC_EEEEENS5_IJNSA_ILi64EEENSA_ILi128EEESG_EEEaNS5_IJlSC_lEEEaSI_NS4_8TiledMMAINS4_8MMA_AtomIJNS4_15SM100_MMA_S8_SSIaaiLi64ELi128ELNS4_4UMMA5MajorE0ELSN_0ELNSM_8SaturateE0EEEEEENS4_6LayoutINS5_IJSC_SC_SC_EEENS5_IJNSA_ILi0EEEST_ST_EEEEENS5_IJNS4_10UnderscoreESW_SW_EEEEENS4_13SM90_TMA_LOADENS4_14ComposedLayoutINS4_7SwizzleILi3ELi4ELi3EEENS4_18smem_ptr_flag_bitsILi8EEENSR_INS5_IJSB_SG_EEENS5_IJSG_SC_EEEEEEEvNS4_8identityENS4_23SM90_TMA_LOAD_MULTICASTES18_vS19_EENS_8epilogue10collective18CollectiveEpilogueINS1C_23Sm100TmaWarpSpecializedILi2ELi2ELi32ELb0ELb0EEEJSH_NS5_IJNSR_ISF_SC_EES1H_EEEaSI_aSI_NS1C_6fusion15FusionCallbacksIS1G_NS1J_17LinearCombinationIaiaiLNS_15FloatRoundStyleE2EEESH_S1I_JEEENS4_5SM1004TMEM4LOAD26SM100_TMEM_LOAD_16dp32b32xESZ_NS10_INS11_ILi2ELi4ELi3EEES14_NSR_INS5_IJSB_SF_EEENS5_IJSF_SC_EEEEEEENS4_39AutoVectorizingCopyWithAssumedAlignmentILi128EEENS4_14SM90_TMA_STOREES1X_S1Z_S1Z_EEEvvEEEEvNT_6ParamsE)
        /*0044*/ 	.word	0x00000000
.L_29:


//--------------------- .nv.compat                --------------------------
	.section	.nv.compat,"",@"SHT_CUDA_COMPAT_INFO"
	.align	4
        /*0000*/ 	.byte	0x02, 0x09, 0x01, 0x00, 0x02, 0x02, 0x03, 0x00, 0x02, 0x05, 0x06, 0x00, 0x03, 0x07, 0x01, 0x01
        /*0010*/ 	.byte	0x02, 0x03, 0x01, 0x00, 0x02, 0x06, 0x01, 0x00, 0x04, 0x0b, 0x08, 0x00, 0x01, 0x00, 0x00, 0x00
        /*0020*/ 	.byte	0x00, 0x00, 0x00, 0x00


//--------------------- .nv.info._ZN7cutlass13device_kernelINS_4gemm6kernel13GemmUniversalIN4cute5tupleIJiiiiEEENS1_10collective13CollectiveMmaINS1_35MainloopSm100TmaUmmaWarpSpecializedILi8ELi2ELi4ENS5_IJNS4_1CILi8EEENSA_ILi1EEESC_EEEEENS5_IJNSA_ILi64EEENSA_ILi128EEESG_EEEaNS5_IJlSC_lEEEaSI_NS4_8TiledMMAINS4_8MMA_AtomIJNS4_15SM100_MMA_S8_SSIaaiLi64ELi128ELNS4_4UMMA5MajorE0ELSN_0ELNSM_8SaturateE0EEEEEENS4_6LayoutINS5_IJSC_SC_SC_EEENS5_IJNSA_ILi0EEEST_ST_EEEEENS5_IJNS4_10UnderscoreESW_SW_EEEEENS4_13SM90_TMA_LOADENS4_14ComposedLayoutINS4_7SwizzleILi3ELi4ELi3EEENS4_18smem_ptr_flag_bitsILi8EEENSR_INS5_IJSB_SG_EEENS5_IJSG_SC_EEEEEEEvNS4_8identityENS4_23SM90_TMA_LOAD_MULTICASTES18_vS19_EENS_8epilogue10collective18CollectiveEpilogueINS1C_23Sm100TmaWarpSpecializedILi2ELi2ELi32ELb0ELb0EEEJSH_NS5_IJNSR_ISF_SC_EES1H_EEEaSI_aSI_NS1C_6fusion15FusionCallbacksIS1G_NS1J_17LinearCombinationIaiaiLNS_15FloatRoundStyleE2EEESH_S1I_JEEENS4_5SM1004TMEM4LOAD26SM100_TMEM_LOAD_16dp32b32xESZ_NS10_INS11_ILi2ELi4ELi3EEES14_NSR_INS5_IJSB_SF_EEENS5_IJSF_SC_EEEEEEENS4_39AutoVectorizingCopyWithAssumedAlignmentILi128EEENS4_14SM90_TMA_STOREES1X_S1Z_S1Z_EEEvvEEEEvNT_6ParamsE --------------------------
	.section	.nv.info._ZN7cutlass13device_kernelINS_4gemm6kernel13GemmUniversalIN4cute5tupleIJiiiiEEENS1_10collective13CollectiveMmaINS1_35MainloopSm100TmaUmmaWarpSpecializedILi8ELi2ELi4ENS5_IJNS4_1CILi8EEENSA_ILi1EEESC_EEEEENS5_IJNSA_ILi64EEENSA_ILi128EEESG_EEEaNS5_IJlSC_lEEEaSI_NS4_8TiledMMAINS4_8MMA_AtomIJNS4_15SM100_MMA_S8_SSIaaiLi64ELi128ELNS4_4UMMA5MajorE0ELSN_0ELNSM_8SaturateE0EEEEEENS4_6LayoutINS5_IJSC_SC_SC_EEENS5_IJNSA_ILi0EEEST_ST_EEEEENS5_IJNS4_10UnderscoreESW_SW_EEEEENS4_13SM90_TMA_LOADENS4_14ComposedLayoutINS4_7SwizzleILi3ELi4ELi3EEENS4_18smem_ptr_flag_bitsILi8EEENSR_INS5_IJSB_SG_EEENS5_IJSG_SC_EEEEEEEvNS4_8identityENS4_23SM90_TMA_LOAD_MULTICASTES18_vS19_EENS_8epilogue10collective18CollectiveEpilogueINS1C_23Sm100TmaWarpSpecializedILi2ELi2ELi32ELb0ELb0EEEJSH_NS5_IJNSR_ISF_SC_EES1H_EEEaSI_aSI_NS1C_6fusion15FusionCallbacksIS1G_NS1J_17LinearCombinationIaiaiLNS_15FloatRoundStyleE2EEESH_S1I_JEEENS4_5SM1004TMEM4LOAD26SM100_TMEM_LOAD_16dp32b32xESZ_NS10_INS11_ILi2ELi4ELi3EEES14_NSR_INS5_IJSB_SF_EEENS5_IJSF_SC_EEEEEEENS4_39AutoVectorizingCopyWithAssumedAlignmentILi128EEENS4_14SM90_TMA_STOREES1X_S1Z_S1Z_EEEvvEEEEvNT_6ParamsE,"",@"SHT_CUDA_INFO"
	.sectionflags	@""
	.align	4


	//----- nvinfo : EIATTR_CUDA_API_VERSION
	.align		4
        /*0000*/ 	.byte	0x04, 0x37
        /*0002*/ 	.short	(.L_31 - .L_30)
.L_30:
        /*0004*/ 	.word	0x00000082


	//----- nvinfo : EIATTR_KPARAM_INFO
	.align		4
.L_31:
        /*0008*/ 	.byte	0x04, 0x17
        /*000a*/ 	.short	(.L_33 - .L_32)
.L_32:
        /*000c*/ 	.word	0x00000000
        /*0010*/ 	.short	0x0000
        /*0012*/ 	.short	0x0000
        /*0014*/ 	.byte	0x00, 0xf0, 0x01, 0x20


	//----- nvinfo : EIATTR_AT_ENTRY_FRAGMENTS
	.align		4
.L_33:
        /*0018*/ 	.byte	0x04, 0x4f
        /*001a*/ 	.short	(.L_35 - .L_34)


	//   ....[0]....
.L_34:
        /*001c*/ 	.word	0x00000006


	//----- nvinfo : EIATTR_RESERVED_SMEM_USED
	.align		4
.L_35:
        /*0020*/ 	.byte	0x01, 0x41
	.zero		2


	//----- nvinfo : EIATTR_SPARSE_MMA_MASK
	.align		4
        /*0024*/ 	.byte	0x03, 0x50
        /*0026*/ 	.short	0x0000


	//----- nvinfo : EIATTR_TCGEN05_1CTA_USED
	.align		4
        /*0028*/ 	.byte	0x01, 0x51
	.zero		2


	//----- nvinfo : EIATTR_MAXREG_COUNT
	.align		4
        /*002c*/ 	.byte	0x03, 0x1b
        /*002e*/ 	.short	0x00ff


	//----- nvinfo : EIATTR_NUM_BARRIERS
	.align		4
        /*0030*/ 	.byte	0x02, 0x4c
        /*0032*/ 	.byte	0x07
	.zero		1


	//----- nvinfo : EIATTR_EXTERNS
	.align		4
        /*0034*/ 	.byte	0x04, 0x0f
        /*0036*/ 	.short	(.L_37 - .L_36)


	//   ....[0]....
	.align		4
.L_36:
        /*0038*/ 	.word	index@(__assertfail)


	//----- nvinfo : EIATTR_MERCURY_ISA_VERSION
	.align		4
.L_37:
        /*003c*/ 	.byte	0x03, 0x5f
        /*003e*/ 	.short	0x0101


	//----- nvinfo : EIATTR_INT_WARP_WIDE_INSTR_OFFSETS
	.align		4
        /*0040*/ 	.byte	0x04, 0x31
        /*0042*/ 	.short	(.L_39 - .L_38)


	//   ....[0]....
.L_38:
        /*0044*/ 	.word	0x00004090


	//   ....[1]....
        /*0048*/ 	.word	0x000040c0


	//   ....[2]....
        /*004c*/ 	.word	0x000040e0


	//   ....[3]....
        /*0050*/ 	.word	0x00004c90


	//   ....[4]....
        /*0054*/ 	.word	0x00004d00


	//   ....[5]....
        /*0058*/ 	.word	0x00004e00


	//   ....[6]....
        /*005c*/ 	.word	0x00004eb0


	//----- nvinfo : EIATTR_COOP_GROUP_MASK_REGIDS
	.align		4
.L_39:
        /*0060*/ 	.byte	0x04, 0x29
        /*0062*/ 	.short	(.L_41 - .L_40)


	//   ....[0]....
.L_40:
        /*0064*/ 	.word	0xffffffff


	//   ....[1]....
        /*0068*/ 	.word	0xffffffff


	//   ....[2]....
        /*006c*/ 	.word	0xffffffff


	//   ....[3]....
        /*0070*/ 	.word	0xffffffff


	//   ....[4]....
        /*0074*/ 	.word	0xffffffff


	//   ....[5]....
        /*0078*/ 	.word	0xffffffff


	//   ....[6]....
        /*007c*/ 	.word	0xffffffff


	//   ....[7]....
        /*0080*/ 	.word	0xffffffff


	//   ....[8]....
        /*0084*/ 	.word	0xffffffff


	//   ....[9]....
        /*0088*/ 	.word	0xffffffff


	//   ....[10]....
        /*008c*/ 	.word	0xffffffff


	//   ....[11]....
        /*0090*/ 	.word	0xffffffff


	//   ....[12]....
        /*0094*/ 	.word	0xffffffff


	//   ....[13]....
        /*0098*/ 	.word	0xffffffff


	//----- nvinfo : EIATTR_COOP_GROUP_INSTR_OFFSETS
	.align		4
.L_41:
        /*009c*/ 	.byte	0x04, 0x28
        /*009e*/ 	.short	(.L_43 - .L_42)


	//   ....[0]....
.L_42:
        /*00a0*/ 	.word	0x00000080


	//   ....[1]....
        /*00a4*/ 	.word	0x000004f0


	//   ....[2]....
        /*00a8*/ 	.word	0x00000730


	//   ....[3]....
        /*00ac*/ 	.word	0x00000890


	//   ....[4]....
        /*00b0*/ 	.word	0x00000990


	//   ....[5]....
        /*00b4*/ 	.word	0x00000b00


	//   ....[6]....
        /*00b8*/ 	.word	0x00000ca0


	//   ....[7]....
        /*00bc*/ 	.word	0x00000e60


	//   ....[8]....
        /*00c0*/ 	.word	0x00002190


	//   ....[9]....
        /*00c4*/ 	.word	0x00003280


	//   ....[10]....
        /*00c8*/ 	.word	0x00003490


	//   ....[11]....
        /*00cc*/ 	.word	0x000034c0


	//   ....[12]....
        /*00d0*/ 	.word	0x00003f70


	//   ....[13]....
        /*00d4*/ 	.word	0x000041a0


	//----- nvinfo : EIATTR_VRC_CTA_INIT_COUNT
	.align		4
.L_43:
        /*00d8*/ 	.byte	0x02, 0x4a
        /*00da*/ 	.byte	0x80
	.zero		1


	//----- nvinfo : EIATTR_SYSCALL_OFFSETS
	.align		4
        /*00dc*/ 	.byte	0x04, 0x46
        /*00de*/ 	.short	(.L_45 - .L_44)


	//   ....[0]....
.L_44:
        /*00e0*/ 	.word	0x00005ab0


	//   ....[1]....
        /*00e4*/ 	.word	0x00005bf0


	//   ....[2]....
        /*00e8*/ 	.word	0x00006420


	//   ....[3]....
        /*00ec*/ 	.word	0x000071c0


	//----- nvinfo : EIATTR_MBARRIER_INSTR_OFFSETS
	.align		4
.L_45:
        /*00f0*/ 	.byte	0x04, 0x39
        /*00f2*/ 	.short	(.L_47 - .L_46)


	//   ....[0]....
.L_46:
        /*00f4*/ 	.word	0x00000610
        /*00f8*/ 	.word	0x000000ff
        /*00fc*/ 	.word	0x00000000
        /*0100*/ 	.short	0x0100
        /*0102*/ 	.byte	0x04
	.zero		1


	//   ....[1]....
        /*0104*/ 	.word	0x00000620
        /*0108*/ 	.word	0x000000ff
        /*010c*/ 	.word	0x00000040
        /*0110*/ 	.short	0x0100
        /*0112*/ 	.byte	0x04
	.zero		1


	//   ....[2]....
        /*0114*/ 	.word	0x00000630
        /*0118*/ 	.word	0x000000ff
        /*011c*/ 	.word	0x00000008
        /*0120*/ 	.short	0x0100
        /*0122*/ 	.byte	0x04
	.zero		1


	//   ....[3]....
        /*0124*/ 	.word	0x00000640
        /*0128*/ 	.word	0x000000ff
        /*012c*/ 	.word	0x00000048
        /*0130*/ 	.short	0x0100
        /*0132*/ 	.byte	0x04
	.zero		1


	//   ....[4]....
        /*0134*/ 	.word	0x00000650
        /*0138*/ 	.word	0x000000ff
        /*013c*/ 	.word	0x00000010
        /*0140*/ 	.short	0x0100
        /*0142*/ 	.byte	0x04
	.zero		1


	//   ....[5]....
        /*0144*/ 	.word	0x00000660
        /*0148*/ 	.word	0x000000ff
        /*014c*/ 	.word	0x00000050
        /*0150*/ 	.short	0x0100
        /*0152*/ 	.byte	0x04
	.zero		1


	//   ....[6]....
        /*0154*/ 	.word	0x00000670
        /*0158*/ 	.word	0x000000ff
        /*015c*/ 	.word	0x00000018
        /*0160*/ 	.short	0x0100
        /*0162*/ 	.byte	0x04
	.zero		1


	//   ....[7]....
        /*0164*/ 	.word	0x00000680
        /*0168*/ 	.word	0x000000ff
        /*016c*/ 	.word	0x00000058
        /*0170*/ 	.short	0x0100
        /*0172*/ 	.byte	0x04
	.zero		1


	//   ....[8]....
        /*0174*/ 	.word	0x00000690
        /*0178*/ 	.word	0x000000ff
        /*017c*/ 	.word	0x00000020
        /*0180*/ 	.short	0x0100
        /*0182*/ 	.byte	0x04
	.zero		1


	//   ....[9]....
        /*0184*/ 	.word	0x000006a0
        /*0188*/ 	.word	0x000000ff
        /*018c*/ 	.word	0x00000060
        /*0190*/ 	.short	0x0100
        /*0192*/ 	.byte	0x04
	.zero		1


	//   ....[10]....
        /*0194*/ 	.word	0x000006b0
        /*0198*/ 	.word	0x000000ff
        /*019c*/ 	.word	0x00000028
        /*01a0*/ 	.short	0x0100
        /*01a2*/ 	.byte	0x04
	.zero		1


	//   ....[11]....
        /*01a4*/ 	.word	0x000006c0
        /*01a8*/ 	.word	0x000000ff
        /*01ac*/ 	.word	0x00000068
        /*01b0*/ 	.short	0x0100
        /*01b2*/ 	.byte	0x04
	.zero		1


	//   ....[12]....
        /*01b4*/ 	.word	0x000006d0
        /*01b8*/ 	.word	0x000000ff
        /*01bc*/ 	.word	0x00000030
        /*01c0*/ 	.short	0x0100
        /*01c2*/ 	.byte	0x04
	.zero		1


	//   ....[13]....
        /*01c4*/ 	.word	0x000006e0
        /*01c8*/ 	.word	0x000000ff
        /*01cc*/ 	.word	0x00000070
        /*01d0*/ 	.short	0x0100
        /*01d2*/ 	.byte	0x04
	.zero		1


	//   ....[14]....
        /*01d4*/ 	.word	0x000006f0
        /*01d8*/ 	.word	0x000000ff
        /*01dc*/ 	.word	0x00000038
        /*01e0*/ 	.short	0x0100
        /*01e2*/ 	.byte	0x04
	.zero		1


	//   ....[15]....
        /*01e4*/ 	.word	0x00000700
        /*01e8*/ 	.word	0x000000ff
        /*01ec*/ 	.word	0x00000078
        /*01f0*/ 	.short	0x0100
        /*01f2*/ 	.byte	0x04
	.zero		1


	//   ....[16]....
        /*01f4*/ 	.word	0x00000840
        /*01f8*/ 	.word	0x000000ff
        /*01fc*/ 	.word	0x00000080
        /*0200*/ 	.short	0x0100
        /*0202*/ 	.byte	0x04
	.zero		1


	//   ....[17]....
        /*0204*/ 	.word	0x00000850
        /*0208*/ 	.word	0x000000ff
        /*020c*/ 	.word	0x00000090
        /*0210*/ 	.short	0x0100
        /*0212*/ 	.byte	0x04
	.zero		1


	//   ....[18]....
        /*0214*/ 	.word	0x00000860
        /*0218*/ 	.word	0x000000ff
        /*021c*/ 	.word	0x00000088
        /*0220*/ 	.short	0x0100
        /*0222*/ 	.byte	0x04
	.zero		1


	//   ....[19]....
        /*0224*/ 	.word	0x00000870
        /*0228*/ 	.word	0x000000ff
        /*022c*/ 	.word	0x00000098
        /*0230*/ 	.short	0x0100
        /*0232*/ 	.byte	0x04
	.zero		1


	//   ....[20]....
        /*0234*/ 	.word	0x00000960
        /*0238*/ 	.word	0x000000ff
        /*023c*/ 	.word	0x000000a0
        /*0240*/ 	.short	0x0100
        /*0242*/ 	.byte	0x06
	.zero		1


	//   ....[21]....
        /*0244*/ 	.word	0x00000970
        /*0248*/ 	.word	0x000000ff
        /*024c*/ 	.word	0x000000a8
        /*0250*/ 	.short	0x0100
        /*0252*/ 	.byte	0x06
	.zero		1


	//   ....[22]....
        /*0254*/ 	.word	0x00000ab0
        /*0258*/ 	.word	0x000000ff
        /*025c*/ 	.word	0x000000b0
        /*0260*/ 	.short	0x0100
        /*0262*/ 	.byte	0x06
	.zero		1


	//   ....[23]....
        /*0264*/ 	.word	0x00000ac0
        /*0268*/ 	.word	0x000000ff
        /*026c*/ 	.word	0x000000c0
        /*0270*/ 	.short	0x0100
        /*0272*/ 	.byte	0x06
	.zero		1


	//   ....[24]....
        /*0274*/ 	.word	0x00000ad0
        /*0278*/ 	.word	0x000000ff
        /*027c*/ 	.word	0x000000b8
        /*0280*/ 	.short	0x0100
        /*0282*/ 	.byte	0x06
	.zero		1


	//   ....[25]....
        /*0284*/ 	.word	0x00000ae0
        /*0288*/ 	.word	0x000000ff
        /*028c*/ 	.word	0x000000c8
        /*0290*/ 	.short	0x0100
        /*0292*/ 	.byte	0x06
	.zero		1


	//   ....[26]....
        /*0294*/ 	.word	0x00000c10
        /*0298*/ 	.word	0x000000ff
        /*029c*/ 	.word	0x000000d0
        /*02a0*/ 	.short	0x0100
        /*02a2*/ 	.byte	0x04
	.zero		1


	//   ....[27]....
        /*02a4*/ 	.word	0x00000c20
        /*02a8*/ 	.word	0x000000ff
        /*02ac*/ 	.word	0x000000f0
        /*02b0*/ 	.short	0x0100
        /*02b2*/ 	.byte	0x04
	.zero		1


	//   ....[28]....
        /*02b4*/ 	.word	0x00000c30
        /*02b8*/ 	.word	0x000000ff
        /*02bc*/ 	.word	0x000000d8
        /*02c0*/ 	.short	0x0100
        /*02c2*/ 	.byte	0x04
	.zero		1


	//   ....[29]....
        /*02c4*/ 	.word	0x00000c40
        /*02c8*/ 	.word	0x000000ff
        /*02cc*/ 	.word	0x000000f8
        /*02d0*/ 	.short	0x0100
        /*02d2*/ 	.byte	0x04
	.zero		1


	//   ....[30]....
        /*02d4*/ 	.word	0x00000c50
        /*02d8*/ 	.word	0x000000ff
        /*02dc*/ 	.word	0x000000e0
        /*02e0*/ 	.short	0x0100
        /*02e2*/ 	.byte	0x04
	.zero		1


	//   ....[31]....
        /*02e4*/ 	.word	0x00000c60
        /*02e8*/ 	.word	0x000000ff
        /*02ec*/ 	.word	0x00000100
        /*02f0*/ 	.short	0x0100
        /*02f2*/ 	.byte	0x04
	.zero		1


	//   ....[32]....
        /*02f4*/ 	.word	0x00000c70
        /*02f8*/ 	.word	0x000000ff
        /*02fc*/ 	.word	0x000000e8
        /*0300*/ 	.short	0x0100
        /*0302*/ 	.byte	0x04
	.zero		1


	//   ....[33]....
        /*0304*/ 	.word	0x00000c80
        /*0308*/ 	.word	0x000000ff
        /*030c*/ 	.word	0x00000108
        /*0310*/ 	.short	0x0100
        /*0312*/ 	.byte	0x04
	.zero		1


	//   ....[34]....
        /*0314*/ 	.word	0x00000d70
        /*0318*/ 	.word	0x000000ff
        /*031c*/ 	.word	0x00000110
        /*0320*/ 	.short	0x0100
        /*0322*/ 	.byte	0x04
	.zero		1


	//   ....[35]....
        /*0324*/ 	.word	0x00000d80
        /*0328*/ 	.word	0x000000ff
        /*032c*/ 	.word	0x00000120
        /*0330*/ 	.short	0x0100
        /*0332*/ 	.byte	0x04
	.zero		1


	//   ....[36]....
        /*0334*/ 	.word	0x00000d90
        /*0338*/ 	.word	0x000000ff
        /*033c*/ 	.word	0x00000118
        /*0340*/ 	.short	0x0100
        /*0342*/ 	.byte	0x04
	.zero		1


	//   ....[37]....
        /*0344*/ 	.word	0x00000da0
        /*0348*/ 	.word	0x000000ff
        /*034c*/ 	.word	0x00000128
        /*0350*/ 	.short	0x0100
        /*0352*/ 	.byte	0x04
	.zero		1


	//   ....[38]....
        /*0354*/ 	.word	0x00001a10
        /*0358*/ 	.word	0x00000000
        /*035c*/ 	.word	0x00000120
        /*0360*/ 	.short	0x010a
        /*0362*/ 	.byte	0xff
	.zero		1


	//   ....[39]....
        /*0364*/ 	.word	0x00001a40
        /*0368*/ 	.word	0x00000000
        /*036c*/ 	.word	0x00000110
        /*0370*/ 	.short	0x0101
        /*0372*/ 	.byte	0xff
	.zero		1


	//   ....[40]....
        /*0374*/ 	.word	0x00001b10
        /*0378*/ 	.word	0x000000ff
        /*037c*/ 	.word	0x00000040
        /*0380*/ 	.short	0x010a
        /*0382*/ 	.byte	0x04
	.zero		1


	//   ....[41]....
        /*0384*/ 	.word	0x00001b90
        /*0388*/ 	.word	0x000000ff
        /*038c*/ 	.word	0x00000040
        /*0390*/ 	.short	0x010a
        /*0392*/ 	.byte	0x21
	.zero		1


	//   ....[42]....
        /*0394*/ 	.word	0x00001d20
        /*0398*/ 	.word	0x000000ff
        /*039c*/ 	.word	0x00000040
        /*03a0*/ 	.short	0x010a
        /*03a2*/ 	.byte	0x08
	.zero		1


	//   ....[43]....
        /*03a4*/ 	.word	0x00001e40
        /*03a8*/ 	.word	0x000000ff
        /*03ac*/ 	.word	0x000000a8
        /*03b0*/ 	.short	0x0101
        /*03b2*/ 	.byte	0x06
	.zero		1


	//   ....[44]....
        /*03b4*/ 	.word	0x00001e60
        /*03b8*/ 	.word	0x000000ff
        /*03bc*/ 	.word	0x00000040
        /*03c0*/ 	.short	0x010a
        /*03c2*/ 	.byte	0x04
	.zero		1


	//   ....[45]....
        /*03c4*/ 	.word	0x00001ee0
        /*03c8*/ 	.word	0x000000ff
        /*03cc*/ 	.word	0x00000040
        /*03d0*/ 	.short	0x010a
        /*03d2*/ 	.byte	0x11
	.zero		1


	//   ....[46]....
        /*03d4*/ 	.word	0x000020f0
        /*03d8*/ 	.word	0x000000ff
        /*03dc*/ 	.word	0x00000040
        /*03e0*/ 	.short	0x010a
        /*03e2*/ 	.byte	0x07
	.zero		1


	//   ....[47]....
        /*03e4*/ 	.word	0x000021c0
        /*03e8*/ 	.word	0x00000003
        /*03ec*/ 	.word	0x000000b0
        /*03f0*/ 	.short	0x010a
        /*03f2*/ 	.byte	0xff
	.zero		1


	//   ....[48]....
        /*03f4*/ 	.word	0x00002310
        /*03f8*/ 	.word	0x00000000
        /*03fc*/ 	.word	0x00000000
        /*0400*/ 	.short	0x0101
        /*0402*/ 	.byte	0xff
	.zero		1


	//   ....[49]....
        /*0404*/ 	.word	0x000028c0
        /*0408*/ 	.word	0x000000ff
        /*040c*/ 	.word	0x00000000
        /*0410*/ 	.short	0x010a
        /*0412*/ 	.byte	0x04
	.zero		1


	//   ....[50]....
        /*0414*/ 	.word	0x00002950
        /*0418*/ 	.word	0x000000ff
        /*041c*/ 	.word	0x00000000
        /*0420*/ 	.short	0x010a
        /*0422*/ 	.byte	0x05
	.zero		1


	//   ....[51]....
        /*0424*/ 	.word	0x000029e0
        /*0428*/ 	.word	0x000000ff
        /*042c*/ 	.word	0x00000000
        /*0430*/ 	.short	0x010a
        /*0432*/ 	.byte	0x05
	.zero		1


	//   ....[52]....
        /*0434*/ 	.word	0x00002a70
        /*0438*/ 	.word	0x000000ff
        /*043c*/ 	.word	0x00000000
        /*0440*/ 	.short	0x010a
        /*0442*/ 	.byte	0x05
	.zero		1


	//   ....[53]....
        /*0444*/ 	.word	0x00002b00
        /*0448*/ 	.word	0x000000ff
        /*044c*/ 	.word	0x00000000
        /*0450*/ 	.short	0x010a
        /*0452*/ 	.byte	0x05
	.zero		1


	//   ....[54]....
        /*0454*/ 	.word	0x00002b90
        /*0458*/ 	.word	0x000000ff
        /*045c*/ 	.word	0x00000000
        /*0460*/ 	.short	0x010a
        /*0462*/ 	.byte	0x05
	.zero		1


	//   ....[55]....
        /*0464*/ 	.word	0x00002c20
        /*0468*/ 	.word	0x000000ff
        /*046c*/ 	.word	0x00000000
        /*0470*/ 	.short	0x010a
        /*0472*/ 	.byte	0x05
	.zero		1


	//   ....[56]....
        /*0474*/ 	.word	0x00002cc0
        /*0478*/ 	.word	0x00000000
        /*047c*/ 	.word	0x00000000
        /*0480*/ 	.short	0x010a
        /*0482*/ 	.byte	0xff
	.zero		1


	//   ....[57]....
        /*0484*/ 	.word	0x00002de0
        /*0488*/ 	.word	0x00000002
        /*048c*/ 	.word	0x00000110
        /*0490*/ 	.short	0x010a
        /*0492*/ 	.byte	0xff
	.zero		1


	//   ....[58]....
        /*0494*/ 	.word	0x00002e50
        /*0498*/ 	.word	0x00000002
        /*049c*/ 	.word	0x00000000
        /*04a0*/ 	.short	0x0101
        /*04a2*/ 	.byte	0xff
	.zero		1


	//   ....[59]....
        /*04a4*/ 	.word	0x00002e70
        /*04a8*/ 	.word	0x000000ff
        /*04ac*/ 	.word	0x000000c0
        /*04b0*/ 	.short	0x010a
        /*04b2*/ 	.byte	0x04
	.zero		1


	//   ....[60]....
        /*04b4*/ 	.word	0x00002f90
        /*04b8*/ 	.word	0x00000002
        /*04bc*/ 	.word	0x000000b0
        /*04c0*/ 	.short	0x010a
        /*04c2*/ 	.byte	0xff
	.zero		1


	//   ....[61]....
        /*04c4*/ 	.word	0x00003090
        /*04c8*/ 	.word	0x00000002
        /*04cc*/ 	.word	0x00000000
        /*04d0*/ 	.short	0x0101
        /*04d2*/ 	.byte	0xff
	.zero		1


	//   ....[62]....
        /*04d4*/ 	.word	0x00003120
        /*04d8*/ 	.word	0x000000ff
        /*04dc*/ 	.word	0x000000c0
        /*04e0*/ 	.short	0x0106
        /*04e2*/ 	.byte	0x04
	.zero		1


	//   ....[63]....
        /*04e4*/ 	.word	0x00003140
        /*04e8*/ 	.word	0x000000ff
        /*04ec*/ 	.word	0x000000c0
        /*04f0*/ 	.short	0x010a
        /*04f2*/ 	.byte	0x04
	.zero		1


	//   ....[64]....
        /*04f4*/ 	.word	0x000031d0
        /*04f8*/ 	.word	0x000000ff
        /*04fc*/ 	.word	0x000000c0
        /*0500*/ 	.short	0x0106
        /*0502*/ 	.byte	0x07
	.zero		1


	//   ....[65]....
        /*0504*/ 	.word	0x00003210
        /*0508*/ 	.word	0x00000000
        /*050c*/ 	.word	0x000000c0
        /*0510*/ 	.short	0x010a
        /*0512*/ 	.byte	0xff
	.zero		1


	//   ....[66]....
        /*0514*/ 	.word	0x00003760
        /*0518*/ 	.word	0x00000000
        /*051c*/ 	.word	0x000000b0
        /*0520*/ 	.short	0x010a
        /*0522*/ 	.byte	0xff
	.zero		1


	//   ....[67]....
        /*0524*/ 	.word	0x00003860
        /*0528*/ 	.word	0x00000003
        /*052c*/ 	.word	0x00000000
        /*0530*/ 	.short	0x0101
        /*0532*/ 	.byte	0xff
	.zero		1


	//   ....[68]....
        /*0534*/ 	.word	0x00003870
        /*0538*/ 	.word	0x000000ff
        /*053c*/ 	.word	0x00000000
        /*0540*/ 	.short	0x010a
        /*0542*/ 	.byte	0x04
	.zero		1


	//   ....[69]....
        /*0544*/ 	.word	0x000038f0
        /*0548*/ 	.word	0x000000ff
        /*054c*/ 	.word	0x000000f0
        /*0550*/ 	.short	0x010a
        /*0552*/ 	.byte	0x1f
	.zero		1


	//   ....[70]....
        /*0554*/ 	.word	0x000039d0
        /*0558*/ 	.word	0x000000ff
        /*055c*/ 	.word	0x00000000
        /*0560*/ 	.short	0x010a
        /*0562*/ 	.byte	0x05
	.zero		1


	//   ....[71]....
        /*0564*/ 	.word	0x00003b10
        /*0568*/ 	.word	0x000000ff
        /*056c*/ 	.word	0x00000000
        /*0570*/ 	.short	0x010a
        /*0572*/ 	.byte	0x04
	.zero		1


	//   ....[72]....
        /*0574*/ 	.word	0x00003da0
        /*0578*/ 	.word	0x000000ff
        /*057c*/ 	.word	0x00000000
        /*0580*/ 	.short	0x010a
        /*0582*/ 	.byte	0x04
	.zero		1


	//   ....[73]....
        /*0584*/ 	.word	0x00003e30
        /*0588*/ 	.word	0x000000ff
        /*058c*/ 	.word	0x00000000
        /*0590*/ 	.short	0x010a
        /*0592*/ 	.byte	0x05
	.zero		1


	//   ....[74]....
        /*0594*/ 	.word	0x00003ec0
        /*0598*/ 	.word	0x000000ff
        /*059c*/ 	.word	0x00000000
        /*05a0*/ 	.short	0x010a
        /*05a2*/ 	.byte	0x05
	.zero		1


	//   ....[75]....
        /*05a4*/ 	.word	0x00003f50
        /*05a8*/ 	.word	0x000000ff
        /*05ac*/ 	.word	0x00000000
        /*05b0*/ 	.short	0x010a
        /*05b2*/ 	.byte	0x04
	.zero		1


	//   ....[76]....
        /*05b4*/ 	.word	0x00004450
        /*05b8*/ 	.word	0x00000008
        /*05bc*/ 	.word	0x000000b0
        /*05c0*/ 	.short	0x010a
        /*05c2*/ 	.byte	0xff
	.zero		1


	//   ....[77]....
        /*05c4*/ 	.word	0x000045c0
        /*05c8*/ 	.word	0x00000000
        /*05cc*/ 	.word	0x00000000
        /*05d0*/ 	.short	0x0101
        /*05d2*/ 	.byte	0xff
	.zero		1


	//   ....[78]....
        /*05d4*/ 	.word	0x00004aa0
        /*05d8*/ 	.word	0x000000ff
        /*05dc*/ 	.word	0x000000a8
        /*05e0*/ 	.short	0x010a
        /*05e2*/ 	.byte	0x15
	.zero		1


	//   ....[79]....
        /*05e4*/ 	.word	0x00004c30
        /*05e8*/ 	.word	0x000000ff
        /*05ec*/ 	.word	0x00000090
        /*05f0*/ 	.short	0x010a
        /*05f2*/ 	.byte	0x15
	.zero		1


	//   ....[80]....
        /*05f4*/ 	.word	0x00004da0
        /*05f8*/ 	.word	0x000000ff
        /*05fc*/ 	.word	0x00000080
        /*0600*/ 	.short	0x010b
        /*0602*/ 	.byte	0x15
	.zero		1


	//   ....[81]....
        /*0604*/ 	.word	0x00004dc0
        /*0608*/ 	.word	0x000000ff
        /*060c*/ 	.word	0x00000000
        /*0610*/ 	.short	0x0101
        /*0612*/ 	.byte	0x04
	.zero		1


	//   ....[82]....
        /*0614*/ 	.word	0x00004dd0
        /*0618*/ 	.word	0x000000ff
        /*061c*/ 	.word	0x00000098
        /*0620*/ 	.short	0x010a
        /*0622*/ 	.byte	0x15
	.zero		1


	//   ....[83]....
        /*0624*/ 	.word	0x00004fc0
        /*0628*/ 	.word	0x000000ff
        /*062c*/ 	.word	0x00000088
        /*0630*/ 	.short	0x010b
        /*0632*/ 	.byte	0x15
	.zero		1


	//   ....[84]....
        /*0634*/ 	.word	0x00004fd0
        /*0638*/ 	.word	0x000000ff
        /*063c*/ 	.word	0x00000000
        /*0640*/ 	.short	0x0101
        /*0642*/ 	.byte	0x26
	.zero		1


	//   ....[85]....
        /*0644*/ 	.word	0x00005000
        /*0648*/ 	.word	0x000000ff
        /*064c*/ 	.word	0x00000090
        /*0650*/ 	.short	0x010a
        /*0652*/ 	.byte	0x15
	.zero		1


	//   ....[86]....
        /*0654*/ 	.word	0x00005040
        /*0658*/ 	.word	0x00000000
        /*065c*/ 	.word	0x00000098
        /*0660*/ 	.short	0x010a
        /*0662*/ 	.byte	0xff
	.zero		1


	//   ....[87]....
        /*0664*/ 	.word	0x00005350
        /*0668*/ 	.word	0x00000003
        /*066c*/ 	.word	0x000000b0
        /*0670*/ 	.short	0x010a
        /*0672*/ 	.byte	0xff
	.zero		1


	//   ....[88]....
        /*0674*/ 	.word	0x000054d0
        /*0678*/ 	.word	0x00000000
        /*067c*/ 	.word	0x00000000
        /*0680*/ 	.short	0x0101
        /*0682*/ 	.byte	0xff
	.zero		1


	//   ....[89]....
        /*0684*/ 	.word	0x00005fe0
        /*0688*/ 	.word	0x00000003
        /*068c*/ 	.word	0x00000080
        /*0690*/ 	.short	0x010a
        /*0692*/ 	.byte	0xff
	.zero		1


	//   ....[90]....
        /*0694*/ 	.word	0x00006020
        /*0698*/ 	.word	0x0000002b
        /*069c*/ 	.word	0x000000d0
        /*06a0*/ 	.short	0x010a
        /*06a2*/ 	.byte	0xff
	.zero		1


	//   ....[91]....
        /*06a4*/ 	.word	0x00006160
        /*06a8*/ 	.word	0x00000003
        /*06ac*/ 	.word	0x00000080
        /*06b0*/ 	.short	0x010a
        /*06b2*/ 	.byte	0xff
	.zero		1


	//   ....[92]....
        /*06b4*/ 	.word	0x00006280
        /*06b8*/ 	.word	0x00000000
        /*06bc*/ 	.word	0x00000000
        /*06c0*/ 	.short	0x0101
        /*06c2*/ 	.byte	0xff
	.zero		1


	//   ....[93]....
        /*06c4*/ 	.word	0x00006300
        /*06c8*/ 	.word	0x0000002b
        /*06cc*/ 	.word	0x000000d0
        /*06d0*/ 	.short	0x010a
        /*06d2*/ 	.byte	0xff
	.zero		1


	//   ....[94]....
        /*06d4*/ 	.word	0x00006e70
        /*06d8*/ 	.word	0x00000003
        /*06dc*/ 	.word	0x00000080
        /*06e0*/ 	.short	0x010a
        /*06e2*/ 	.byte	0xff
	.zero		1


	//   ....[95]....
        /*06e4*/ 	.word	0x00006f20
        /*06e8*/ 	.word	0x00000003
        /*06ec*/ 	.word	0x00000080
        /*06f0*/ 	.short	0x010a
        /*06f2*/ 	.byte	0xff
	.zero		1


	//   ....[96]....
        /*06f4*/ 	.word	0x00007040
        /*06f8*/ 	.word	0x00000000
        /*06fc*/ 	.word	0x00000000
        /*0700*/ 	.short	0x0101
        /*0702*/ 	.byte	0xff
	.zero		1


	//   ....[97]....
        /*0704*/ 	.word	0x00007450
        /*0708*/ 	.word	0x000000ff
        /*070c*/ 	.word	0x00000000
        /*0710*/ 	.short	0x0101
        /*0712*/ 	.byte	0x04
	.zero		1


	//   ....[98]....
        /*0714*/ 	.word	0x00007d50
        /*0718*/ 	.word	0x00000000
        /*071c*/ 	.word	0x00000120
        /*0720*/ 	.short	0x010a
        /*0722*/ 	.byte	0xff
	.zero		1


	//   ....[99]....
        /*0724*/ 	.word	0x00007db0
        /*0728*/ 	.word	0x00000000
        /*072c*/ 	.word	0x00000040
        /*0730*/ 	.short	0x010a
        /*0732*/ 	.byte	0xff
	.zero		1


	//   ....[100]....
        /*0734*/ 	.word	0x00007e10
        /*0738*/ 	.word	0x00000000
        /*073c*/ 	.word	0x00000040
        /*0740*/ 	.short	0x010a
        /*0742*/ 	.byte	0xff
	.zero		1


	//   ....[101]....
        /*0744*/ 	.word	0x00007e60
        /*0748*/ 	.word	0x00000003
        /*074c*/ 	.word	0x000000b0
        /*0750*/ 	.short	0x010a
        /*0752*/ 	.byte	0xff
	.zero		1


	//   ....[102]....
        /*0754*/ 	.word	0x00007ec0
        /*0758*/ 	.word	0x00000000
        /*075c*/ 	.word	0x00000000
        /*0760*/ 	.short	0x010a
        /*0762*/ 	.byte	0xff
	.zero		1


	//   ....[103]....
        /*0764*/ 	.word	0x00007f20
        /*0768*/ 	.word	0x00000000
        /*076c*/ 	.word	0x00000000
        /*0770*/ 	.short	0x010a
        /*0772*/ 	.byte	0xff
	.zero		1


	//   ....[104]....
        /*0774*/ 	.word	0x00007f80
        /*0778*/ 	.word	0x00000000
        /*077c*/ 	.word	0x00000000
        /*0780*/ 	.short	0x010a
        /*0782*/ 	.byte	0xff
	.zero		1


	//   ....[105]....
        /*0784*/ 	.word	0x00007fe0
        /*0788*/ 	.word	0x00000000
        /*078c*/ 	.word	0x00000000
        /*0790*/ 	.short	0x010a
        /*0792*/ 	.byte	0xff
	.zero		1


	//   ....[106]....
        /*0794*/ 	.word	0x00008040
        /*0798*/ 	.word	0x00000000
        /*079c*/ 	.word	0x00000000
        /*07a0*/ 	.short	0x010a
        /*07a2*/ 	.byte	0xff
	.zero		1


	//   ....[107]....
        /*07a4*/ 	.word	0x000080a0
        /*07a8*/ 	.word	0x00000000
        /*07ac*/ 	.word	0x00000000
        /*07b0*/ 	.short	0x010a
        /*07b2*/ 	.byte	0xff
	.zero		1


	//   ....[108]....
        /*07b4*/ 	.word	0x00008100
        /*07b8*/ 	.word	0x00000000
        /*07bc*/ 	.word	0x00000000
        /*07c0*/ 	.short	0x010a
        /*07c2*/ 	.byte	0xff
	.zero		1


	//   ....[109]....
        /*07c4*/ 	.word	0x00008150
        /*07c8*/ 	.word	0x00000002
        /*07cc*/ 	.word	0x00000110
        /*07d0*/ 	.short	0x010a
        /*07d2*/ 	.byte	0xff
	.zero		1


	//   ....[110]....
        /*07d4*/ 	.word	0x000081b0
        /*07d8*/ 	.word	0x00000002
        /*07dc*/ 	.word	0x000000c0
        /*07e0*/ 	.short	0x010a
        /*07e2*/ 	.byte	0xff
	.zero		1


	//   ....[111]....
        /*07e4*/ 	.word	0x00008200
        /*07e8*/ 	.word	0x00000002
        /*07ec*/ 	.word	0x000000b0
        /*07f0*/ 	.short	0x010a
        /*07f2*/ 	.byte	0xff
	.zero		1


	//   ....[112]....
        /*07f4*/ 	.word	0x00008260
        /*07f8*/ 	.word	0x00000000
        /*07fc*/ 	.word	0x000000c0
        /*0800*/ 	.short	0x010a
        /*0802*/ 	.byte	0xff
	.zero		1


	//   ....[113]....
        /*0804*/ 	.word	0x000082b0
        /*0808*/ 	.word	0x00000000
        /*080c*/ 	.word	0x000000b0
        /*0810*/ 	.short	0x010a
        /*0812*/ 	.byte	0xff
	.zero		1


	//   ....[114]....
        /*0814*/ 	.word	0x00008310
        /*0818*/ 	.word	0x00000002
        /*081c*/ 	.word	0x000000f0
        /*0820*/ 	.short	0x010a
        /*0822*/ 	.byte	0xff
	.zero		1


	//   ....[115]....
        /*0824*/ 	.word	0x00008370
        /*0828*/ 	.word	0x00000000
        /*082c*/ 	.word	0x00000000
        /*0830*/ 	.short	0x010a
        /*0832*/ 	.byte	0xff
	.zero		1


	//   ....[116]....
        /*0834*/ 	.word	0x000083d0
        /*0838*/ 	.word	0x00000000
        /*083c*/ 	.word	0x00000000
        /*0840*/ 	.short	0x010a
        /*0842*/ 	.byte	0xff
	.zero		1


	//   ....[117]....
        /*0844*/ 	.word	0x00008430
        /*0848*/ 	.word	0x00000000
        /*084c*/ 	.word	0x00000000
        /*0850*/ 	.short	0x010a
        /*0852*/ 	.byte	0xff
	.zero		1


	//   ....[118]....
        /*0854*/ 	.word	0x00008490
        /*0858*/ 	.word	0x00000000
        /*085c*/ 	.word	0x00000000
        /*0860*/ 	.short	0x010a
        /*0862*/ 	.byte	0xff
	.zero		1


	//   ....[119]....
        /*0864*/ 	.word	0x000084f0
        /*0868*/ 	.word	0x00000000
        /*086c*/ 	.word	0x00000000
        /*0870*/ 	.short	0x010a
        /*0872*/ 	.byte	0xff
	.zero		1


	//   ....[120]....
        /*0874*/ 	.word	0x00008540
        /*0878*/ 	.word	0x00000008
        /*087c*/ 	.word	0x000000b0
        /*0880*/ 	.short	0x010a
        /*0882*/ 	.byte	0xff
	.zero		1


	//   ....[121]....
        /*0884*/ 	.word	0x000085a0
        /*0888*/ 	.word	0x00000000
        /*088c*/ 	.word	0x000000a8
        /*0890*/ 	.short	0x010a
        /*0892*/ 	.byte	0xff
	.zero		1


	//   ....[122]....
        /*0894*/ 	.word	0x00008600
        /*0898*/ 	.word	0x00000000
        /*089c*/ 	.word	0x00000090
        /*08a0*/ 	.short	0x010a
        /*08a2*/ 	.byte	0xff
	.zero		1


	//   ....[123]....
        /*08a4*/ 	.word	0x00008660
        /*08a8*/ 	.word	0x00000000
        /*08ac*/ 	.word	0x00000098
        /*08b0*/ 	.short	0x010a
        /*08b2*/ 	.byte	0xff
	.zero		1


	//   ....[124]....
        /*08b4*/ 	.word	0x000086c0
        /*08b8*/ 	.word	0x00000000
        /*08bc*/ 	.word	0x00000090
        /*08c0*/ 	.short	0x010a
        /*08c2*/ 	.byte	0xff
	.zero		1


	//   ....[125]....
        /*08c4*/ 	.word	0x00008710
        /*08c8*/ 	.word	0x00000003
        /*08cc*/ 	.word	0x000000b0
        /*08d0*/ 	.short	0x010a
        /*08d2*/ 	.byte	0xff
	.zero		1


	//   ....[126]....
        /*08d4*/ 	.word	0x00008760
        /*08d8*/ 	.word	0x00000003
        /*08dc*/ 	.word	0x00000080
        /*08e0*/ 	.short	0x010a
        /*08e2*/ 	.byte	0xff
	.zero		1


	//   ....[127]....
        /*08e4*/ 	.word	0x000087b0
        /*08e8*/ 	.word	0x0000002b
        /*08ec*/ 	.word	0x000000d0
        /*08f0*/ 	.short	0x010a
        /*08f2*/ 	.byte	0xff
	.zero		1


	//   ....[128]....
        /*08f4*/ 	.word	0x00008800
        /*08f8*/ 	.word	0x00000003
        /*08fc*/ 	.word	0x00000080
        /*0900*/ 	.short	0x010a
        /*0902*/ 	.byte	0xff
	.zero		1


	//----- nvinfo : EIATTR_NUM_MBARRIERS
	.align		4
.L_47:
        /*0904*/ 	.byte	0x03, 0x38
        /*0906*/ 	.short	0x0026


	//----- nvinfo : EIATTR_EXIT_INSTR_OFFSETS
	.align		4
        /*0908*/ 	.byte	0x04, 0x1c
        /*090a*/ 	.short	(.L_49 - .L_48)


	//   ....[0]....
.L_48:
        /*090c*/ 	.word	0x00002cf0


	//   ....[1]....
        /*0910*/ 	.word	0x000031e0


	//   ....[2]....
        /*0914*/ 	.word	0x00003240


	//   ....[3]....
        /*0918*/ 	.word	0x000041b0


	//   ....[4]....
        /*091c*/ 	.word	0x00005070


	//   ....[5]....
        /*0920*/ 	.word	0x000050b0


	//   ....[6]....
        /*0924*/ 	.word	0x00007d40


	//----- nvinfo : EIATTR_MAX_THREADS
	.align		4
.L_49:
        /*0928*/ 	.byte	0x04, 0x05
        /*092a*/ 	.short	(.L_51 - .L_50)
.L_50:
        /*092c*/ 	.word	0x00000100
        /*0930*/ 	.word	0x00000001
        /*0934*/ 	.word	0x00000001


	//----- nvinfo : EIATTR_CRS_STACK_SIZE
	.align		4
.L_51:
        /*0938*/ 	.byte	0x04, 0x1e
        /*093a*/ 	.short	(.L_53 - .L_52)
.L_52:
        /*093c*/ 	.word	0x00000000


	//----- nvinfo : EIATTR_CBANK_PARAM_SIZE
	.align		4
.L_53:
        /*0940*/ 	.byte	0x03, 0x19
        /*0942*/ 	.short	0x0800


	//----- nvinfo : EIATTR_PARAM_CBANK
	.align		4
        /*0944*/ 	.byte	0x04, 0x0a
        /*0946*/ 	.short	(.L_55 - .L_54)
	.align		4
.L_54:
        /*0948*/ 	.word	index@(.nv.constant0._ZN7cutlass13device_kernelINS_4gemm6kernel13GemmUniversalIN4cute5tupleIJiiiiEEENS1_10collective13CollectiveMmaINS1_35MainloopSm100TmaUmmaWarpSpecializedILi8ELi2ELi4ENS5_IJNS4_1CILi8EEENSA_ILi1EEESC_EEEEENS5_IJNSA_ILi64EEENSA_ILi128EEESG_EEEaNS5_IJlSC_lEEEaSI_NS4_8TiledMMAINS4_8MMA_AtomIJNS4_15SM100_MMA_S8_SSIaaiLi64ELi128ELNS4_4UMMA5MajorE0ELSN_0ELNSM_8SaturateE0EEEEEENS4_6LayoutINS5_IJSC_SC_SC_EEENS5_IJNSA_ILi0EEEST_ST_EEEEENS5_IJNS4_10UnderscoreESW_SW_EEEEENS4_13SM90_TMA_LOADENS4_14ComposedLayoutINS4_7SwizzleILi3ELi4ELi3EEENS4_18smem_ptr_flag_bitsILi8EEENSR_INS5_IJSB_SG_EEENS5_IJSG_SC_EEEEEEEvNS4_8identityENS4_23SM90_TMA_LOAD_MULTICASTES18_vS19_EENS_8epilogue10collective18CollectiveEpilogueINS1C_23Sm100TmaWarpSpecializedILi2ELi2ELi32ELb0ELb0EEEJSH_NS5_IJNSR_ISF_SC_EES1H_EEEaSI_aSI_NS1C_6fusion15FusionCallbacksIS1G_NS1J_17LinearCombinationIaiaiLNS_15FloatRoundStyleE2EEESH_S1I_JEEENS4_5SM1004TMEM4LOAD26SM100_TMEM_LOAD_16dp32b32xESZ_NS10_INS11_ILi2ELi4ELi3EEES14_NSR_INS5_IJSB_SF_EEENS5_IJSF_SC_EEEEEEENS4_39AutoVectorizingCopyWithAssumedAlignmentILi128EEENS4_14SM90_TMA_STOREES1X_S1Z_S1Z_EEEvvEEEEvNT_6ParamsE)
        /*094c*/ 	.short	0x0380
        /*094e*/ 	.short	0x0800


	//----- nvinfo : EIATTR_SW_WAR
	.align		4
.L_55:
        /*0950*/ 	.byte	0x04, 0x36
        /*0952*/ 	.short	(.L_57 - .L_56)
.L_56:
        /*0954*/ 	.word	0x00000008
.L_57:


//--------------------- .nv.callgraph             --------------------------
	.section	.nv.callgraph,"",@"SHT_CUDA_CALLGRAPH"
	.align	4
	.sectionentsize	8
	.align		4
        /*0000*/ 	.word	0x00000000
	.align		4
        /*0004*/ 	.word	0xffffffff
	.align		4
        /*0008*/ 	.word	index@(_ZN7cutlass13device_kernelINS_4gemm6kernel13GemmUniversalIN4cute5tupleIJiiiiEEENS1_10collective13CollectiveMmaINS1_35MainloopSm100TmaUmmaWarpSpecializedILi8ELi2ELi4ENS5_IJNS4_1CILi8EEENSA_ILi1EEESC_EEEEENS5_IJNSA_ILi64EEENSA_ILi128EEESG_EEEaNS5_IJlSC_lEEEaSI_NS4_8TiledMMAINS4_8MMA_AtomIJNS4_15SM100_MMA_S8_SSIaaiLi64ELi128ELNS4_4UMMA5MajorE0ELSN_0ELNSM_8SaturateE0EEEEEENS4_6LayoutINS5_IJSC_SC_SC_EEENS5_IJNSA_ILi0EEEST_ST_EEEEENS5_IJNS4_10UnderscoreESW_SW_EEEEENS4_13SM90_TMA_LOADENS4_14ComposedLayoutINS4_7SwizzleILi3ELi4ELi3EEENS4_18smem_ptr_flag_bitsILi8EEENSR_INS5_IJSB_SG_EEENS5_IJSG_SC_EEEEEEEvNS4_8identityENS4_23SM90_TMA_LOAD_MULTICASTES18_vS19_EENS_8epilogue10collective18CollectiveEpilogueINS1C_23Sm100TmaWarpSpecializedILi2ELi2ELi32ELb0ELb0EEEJSH_NS5_IJNSR_ISF_SC_EES1H_EEEaSI_aSI_NS1C_6fusion15FusionCallbacksIS1G_NS1J_17LinearCombinationIaiaiLNS_15FloatRoundStyleE2EEESH_S1I_JEEENS4_5SM1004TMEM4LOAD26SM100_TMEM_LOAD_16dp32b32xESZ_NS10_INS11_ILi2ELi4ELi3EEES14_NSR_INS5_IJSB_SF_EEENS5_IJSF_SC_EEEEEEENS4_39AutoVectorizingCopyWithAssumedAlignmentILi128EEENS4_14SM90_TMA_STOREES1X_S1Z_S1Z_EEEvvEEEEvNT_6ParamsE)
	.align		4
        /*000c*/ 	.word	index@(__assertfail)
	.align		4
        /*0010*/ 	.word	0x00000000
	.align		4
        /*0014*/ 	.word	0xfffffffe
	.align		4
        /*0018*/ 	.word	0x00000000
	.align		4
        /*001c*/ 	.word	0xfffffffd
	.align		4
        /*0020*/ 	.word	0x00000000
	.align		4
        /*0024*/ 	.word	0xfffffffc


//--------------------- .nv.constant4             --------------------------
	.section	.nv.constant4,"a",@progbits
	.align	8
	.align		8
.nv.constant4:
        /*0000*/ 	.dword	__assertfail
	.align		8
        /*0008*/ 	.dword	__unnamed_1
	.align		8
        /*0010*/ 	.dword	__unnamed_2
	.align		8
        /*0018*/ 	.dword	_ZN40_INTERNAL_5f6053e5_4_k_cu_7540c286_211264cuda3std3__45__cpo5beginE
	.align		8
        /*0020*/ 	.dword	_ZN40_INTERNAL_5f6053e5_4_k_cu_7540c286_211264cuda3std3__45__cpo3endE
	.align		8
        /*0028*/ 	.dword	_ZN40_INTERNAL_5f6053e5_4_k_cu_7540c286_211264cuda3std3__45__cpo6cbeginE
	.align		8
        /*0030*/ 	.dword	_ZN40_INTERNAL_5f6053e5_4_k_cu_7540c286_211264cuda3std3__45__cpo4cendE
	.align		8
        /*0038*/ 	.dword	_ZN40_INTERNAL_5f6053e5_4_k_cu_7540c286_211264cuda3std3__442_GLOBAL__N__5f6053e5_4_k_cu_7540c286_211266ignoreE
	.align		8
        /*0040*/ 	.dword	_ZN40_INTERNAL_5f6053e5_4_k_cu_7540c286_211264cuda3std3__419piecewise_constructE
	.align		8
        /*0048*/ 	.dword	_ZN40_INTERNAL_5f6053e5_4_k_cu_7540c286_211264cuda3std3__48in_placeE
	.align		8
        /*0050*/ 	.dword	_ZN40_INTERNAL_5f6053e5_4_k_cu_7540c286_211264cuda3std6ranges3__45__cpo4swapE
	.align		8
        /*0058*/ 	.dword	_ZN40_INTERNAL_5f6053e5_4_k_cu_7540c286_211264cuda3std6ranges3__45__cpo9iter_moveE
	.align		8
        /*0060*/ 	.dword	_ZN40_INTERNAL_5f6053e5_4_k_cu_7540c286_211264cute7productE
	.align		8
        /*0068*/ 	.dword	_ZN40_INTERNAL_5f6053e5_4_k_cu_7540c286_211264cute1_E
	.align		8
        /*0070*/ 	.dword	$str$25
	.align		8
        /*0078*/ 	.dword	$str$26
	.align		8
        /*0080*/ 	.dword	$str$27
	.align		8
        /*0088*/ 	.dword	$str$28


//--------------------- .text._ZN7cutlass13device_kernelINS_4gemm6kernel13GemmUniversalIN4cute5tupleIJiiiiEEENS1_10collective13CollectiveMmaINS1_35MainloopSm100TmaUmmaWarpSpecializedILi8ELi2ELi4ENS5_IJNS4_1CILi8EEENSA_ILi1EEESC_EEEEENS5_IJNSA_ILi64EEENSA_ILi128EEESG_EEEaNS5_IJlSC_lEEEaSI_NS4_8TiledMMAINS4_8MMA_AtomIJNS4_15SM100_MMA_S8_SSIaaiLi64ELi128ELNS4_4UMMA5MajorE0ELSN_0ELNSM_8SaturateE0EEEEEENS4_6LayoutINS5_IJSC_SC_SC_EEENS5_IJNSA_ILi0EEEST_ST_EEEEENS5_IJNS4_10UnderscoreESW_SW_EEEEENS4_13SM90_TMA_LOADENS4_14ComposedLayoutINS4_7SwizzleILi3ELi4ELi3EEENS4_18smem_ptr_flag_bitsILi8EEENSR_INS5_IJSB_SG_EEENS5_IJSG_SC_EEEEEEEvNS4_8identityENS4_23SM90_TMA_LOAD_MULTICASTES18_vS19_EENS_8epilogue10collective18CollectiveEpilogueINS1C_23Sm100TmaWarpSpecializedILi2ELi2ELi32ELb0ELb0EEEJSH_NS5_IJNSR_ISF_SC_EES1H_EEEaSI_aSI_NS1C_6fusion15FusionCallbacksIS1G_NS1J_17LinearCombinationIaiaiLNS_15FloatRoundStyleE2EEESH_S1I_JEEENS4_5SM1004TMEM4LOAD26SM100_TMEM_LOAD_16dp32b32xESZ_NS10_INS11_ILi2ELi4ELi3EEES14_NSR_INS5_IJSB_SF_EEENS5_IJSF_SC_EEEEEEENS4_39AutoVectorizingCopyWithAssumedAlignmentILi128EEENS4_14SM90_TMA_STOREES1X_S1Z_S1Z_EEEvvEEEEvNT_6ParamsE --------------------------
	.section	.text._ZN7cutlass13device_kernelINS_4gemm6kernel13GemmUniversalIN4cute5tupleIJiiiiEEENS1_10collective13CollectiveMmaINS1_35MainloopSm100TmaUmmaWarpSpecializedILi8ELi2ELi4ENS5_IJNS4_1CILi8EEENSA_ILi1EEESC_EEEEENS5_IJNSA_ILi64EEENSA_ILi128EEESG_EEEaNS5_IJlSC_lEEEaSI_NS4_8TiledMMAINS4_8MMA_AtomIJNS4_15SM100_MMA_S8_SSIaaiLi64ELi128ELNS4_4UMMA5MajorE0ELSN_0ELNSM_8SaturateE0EEEEEENS4_6LayoutINS5_IJSC_SC_SC_EEENS5_IJNSA_ILi0EEEST_ST_EEEEENS5_IJNS4_10UnderscoreESW_SW_EEEEENS4_13SM90_TMA_LOADENS4_14ComposedLayoutINS4_7SwizzleILi3ELi4ELi3EEENS4_18smem_ptr_flag_bitsILi8EEENSR_INS5_IJSB_SG_EEENS5_IJSG_SC_EEEEEEEvNS4_8identityENS4_23SM90_TMA_LOAD_MULTICASTES18_vS19_EENS_8epilogue10collective18CollectiveEpilogueINS1C_23Sm100TmaWarpSpecializedILi2ELi2ELi32ELb0ELb0EEEJSH_NS5_IJNSR_ISF_SC_EES1H_EEEaSI_aSI_NS1C_6fusion15FusionCallbacksIS1G_NS1J_17LinearCombinationIaiaiLNS_15FloatRoundStyleE2EEESH_S1I_JEEENS4_5SM1004TMEM4LOAD26SM100_TMEM_LOAD_16dp32b32xESZ_NS10_INS11_ILi2ELi4ELi3EEES14_NSR_INS5_IJSB_SF_EEENS5_IJSF_SC_EEEEEEENS4_39AutoVectorizingCopyWithAssumedAlignmentILi128EEENS4_14SM90_TMA_STOREES1X_S1Z_S1Z_EEEvvEEEEvNT_6ParamsE,"ax",@progbits
	.align	128
.text._ZN7cutlass13device_kernelINS_4gemm6kernel13GemmUniversalIN4cute5tupleIJiiiiEEENS1_10collective13CollectiveMmaINS1_35MainloopSm100TmaUmmaWarpSpecializedILi8ELi2ELi4ENS5_IJNS4_1CILi8EEENSA_ILi1EEESC_EEEEENS5_IJNSA_ILi64EEENSA_ILi128EEESG_EEEaNS5_IJlSC_lEEEaSI_NS4_8TiledMMAINS4_8MMA_AtomIJNS4_15SM100_MMA_S8_SSIaaiLi64ELi128ELNS4_4UMMA5MajorE0ELSN_0ELNSM_8SaturateE0EEEEEENS4_6LayoutINS5_IJSC_SC_SC_EEENS5_IJNSA_ILi0EEEST_ST_EEEEENS5_IJNS4_10UnderscoreESW_SW_EEEEENS4_13SM90_TMA_LOADENS4_14ComposedLayoutINS4_7SwizzleILi3ELi4ELi3EEENS4_18smem_ptr_flag_bitsILi8EEENSR_INS5_IJSB_SG_EEENS5_IJSG_SC_EEEEEEEvNS4_8identityENS4_23SM90_TMA_LOAD_MULTICASTES18_vS19_EENS_8epilogue10collective18CollectiveEpilogueINS1C_23Sm100TmaWarpSpecializedILi2ELi2ELi32ELb0ELb0EEEJSH_NS5_IJNSR_ISF_SC_EES1H_EEEaSI_aSI_NS1C_6fusion15FusionCallbacksIS1G_NS1J_17LinearCombinationIaiaiLNS_15FloatRoundStyleE2EEESH_S1I_JEEENS4_5SM1004TMEM4LOAD26SM100_TMEM_LOAD_16dp32b32xESZ_NS10_INS11_ILi2ELi4ELi3EEES14_NSR_INS5_IJSB_SF_EEENS5_IJSF_SC_EEEEEEENS4_39AutoVectorizingCopyWithAssumedAlignmentILi128EEENS4_14SM90_TMA_STOREES1X_S1Z_S1Z_EEEvvEEEEvNT_6ParamsE:
        .type           _ZN7cutlass13device_kernelINS_4gemm6kernel13GemmUniversalIN4cute5tupleIJiiiiEEENS1_10collective13CollectiveMmaINS1_35MainloopSm100TmaUmmaWarpSpecializedILi8ELi2ELi4ENS5_IJNS4_1CILi8EEENSA_ILi1EEESC_EEEEENS5_IJNSA_ILi64EEENSA_ILi128EEESG_EEEaNS5_IJlSC_lEEEaSI_NS4_8TiledMMAINS4_8MMA_AtomIJNS4_15SM100_MMA_S8_SSIaaiLi64ELi128ELNS4_4UMMA5MajorE0ELSN_0ELNSM_8SaturateE0EEEEEENS4_6LayoutINS5_IJSC_SC_SC_EEENS5_IJNSA_ILi0EEEST_ST_EEEEENS5_IJNS4_10UnderscoreESW_SW_EEEEENS4_13SM90_TMA_LOADENS4_14ComposedLayoutINS4_7SwizzleILi3ELi4ELi3EEENS4_18smem_ptr_flag_bitsILi8EEENSR_INS5_IJSB_SG_EEENS5_IJSG_SC_EEEEEEEvNS4_8identityENS4_23SM90_TMA_LOAD_MULTICASTES18_vS19_EENS_8epilogue10collective18CollectiveEpilogueINS1C_23Sm100TmaWarpSpecializedILi2ELi2ELi32ELb0ELb0EEEJSH_NS5_IJNSR_ISF_SC_EES1H_EEEaSI_aSI_NS1C_6fusion15FusionCallbacksIS1G_NS1J_17LinearCombinationIaiaiLNS_15FloatRoundStyleE2EEESH_S1I_JEEENS4_5SM1004TMEM4LOAD26SM100_TMEM_LOAD_16dp32b32xESZ_NS10_INS11_ILi2ELi4ELi3EEES14_NSR_INS5_IJSB_SF_EEENS5_IJSF_SC_EEEEEEENS4_39AutoVectorizingCopyWithAssumedAlignmentILi128EEENS4_14SM90_TMA_STOREES1X_S1Z_S1Z_EEEvvEEEEvNT_6ParamsE,@function
        .size           _ZN7cutlass13device_kernelINS_4gemm6kernel13GemmUniversalIN4cute5tupleIJiiiiEEENS1_10collective13CollectiveMmaINS1_35MainloopSm100TmaUmmaWarpSpecializedILi8ELi2ELi4ENS5_IJNS4_1CILi8EEENSA_ILi1EEESC_EEEEENS5_IJNSA_ILi64EEENSA_ILi128EEESG_EEEaNS5_IJlSC_lEEEaSI_NS4_8TiledMMAINS4_8MMA_AtomIJNS4_15SM100_MMA_S8_SSIaaiLi64ELi128ELNS4_4UMMA5MajorE0ELSN_0ELNSM_8SaturateE0EEEEEENS4_6LayoutINS5_IJSC_SC_SC_EEENS5_IJNSA_ILi0EEEST_ST_EEEEENS5_IJNS4_10UnderscoreESW_SW_EEEEENS4_13SM90_TMA_LOADENS4_14ComposedLayoutINS4_7SwizzleILi3ELi4ELi3EEENS4_18smem_ptr_flag_bitsILi8EEENSR_INS5_IJSB_SG_EEENS5_IJSG_SC_EEEEEEEvNS4_8identityENS4_23SM90_TMA_LOAD_MULTICASTES18_vS19_EENS_8epilogue10collective18CollectiveEpilogueINS1C_23Sm100TmaWarpSpecializedILi2ELi2ELi32ELb0ELb0EEEJSH_NS5_IJNSR_ISF_SC_EES1H_EEEaSI_aSI_NS1C_6fusion15FusionCallbacksIS1G_NS1J_17LinearCombinationIaiaiLNS_15FloatRoundStyleE2EEESH_S1I_JEEENS4_5SM1004TMEM4LOAD26SM100_TMEM_LOAD_16dp32b32xESZ_NS10_INS11_ILi2ELi4ELi3EEES14_NSR_INS5_IJSB_SF_EEENS5_IJSF_SC_EEEEEEENS4_39AutoVectorizingCopyWithAssumedAlignmentILi128EEENS4_14SM90_TMA_STOREES1X_S1Z_S1Z_EEEvvEEEEvNT_6ParamsE,(.L_x_162 - _ZN7cutlass13device_kernelINS_4gemm6kernel13GemmUniversalIN4cute5tupleIJiiiiEEENS1_10collective13CollectiveMmaINS1_35MainloopSm100TmaUmmaWarpSpecializedILi8ELi2ELi4ENS5_IJNS4_1CILi8EEENSA_ILi1EEESC_EEEEENS5_IJNSA_ILi64EEENSA_ILi128EEESG_EEEaNS5_IJlSC_lEEEaSI_NS4_8TiledMMAINS4_8MMA_AtomIJNS4_15SM100_MMA_S8_SSIaaiLi64ELi128ELNS4_4UMMA5MajorE0ELSN_0ELNSM_8SaturateE0EEEEEENS4_6LayoutINS5_IJSC_SC_SC_EEENS5_IJNSA_ILi0EEEST_ST_EEEEENS5_IJNS4_10UnderscoreESW_SW_EEEEENS4_13SM90_TMA_LOADENS4_14ComposedLayoutINS4_7SwizzleILi3ELi4ELi3EEENS4_18smem_ptr_flag_bitsILi8EEENSR_INS5_IJSB_SG_EEENS5_IJSG_SC_EEEEEEEvNS4_8identityENS4_23SM90_TMA_LOAD_MULTICASTES18_vS19_EENS_8epilogue10collective18CollectiveEpilogueINS1C_23Sm100TmaWarpSpecializedILi2ELi2ELi32ELb0ELb0EEEJSH_NS5_IJNSR_ISF_SC_EES1H_EEEaSI_aSI_NS1C_6fusion15FusionCallbacksIS1G_NS1J_17LinearCombinationIaiaiLNS_15FloatRoundStyleE2EEESH_S1I_JEEENS4_5SM1004TMEM4LOAD26SM100_TMEM_LOAD_16dp32b32xESZ_NS10_INS11_ILi2ELi4ELi3EEES14_NSR_INS5_IJSB_SF_EEENS5_IJSF_SC_EEEEEEENS4_39AutoVectorizingCopyWithAssumedAlignmentILi128EEENS4_14SM90_TMA_STOREES1X_S1Z_S1Z_EEEvvEEEEvNT_6ParamsE)
        .other          _ZN7cutlass13device_kernelINS_4gemm6kernel13GemmUniversalIN4cute5tupleIJiiiiEEENS1_10collective13CollectiveMmaINS1_35MainloopSm100TmaUmmaWarpSpecializedILi8ELi2ELi4ENS5_IJNS4_1CILi8EEENSA_ILi1EEESC_EEEEENS5_IJNSA_ILi64EEENSA_ILi128EEESG_EEEaNS5_IJlSC_lEEEaSI_NS4_8TiledMMAINS4_8MMA_AtomIJNS4_15SM100_MMA_S8_SSIaaiLi64ELi128ELNS4_4UMMA5MajorE0ELSN_0ELNSM_8SaturateE0EEEEEENS4_6LayoutINS5_IJSC_SC_SC_EEENS5_IJNSA_ILi0EEEST_ST_EEEEENS5_IJNS4_10UnderscoreESW_SW_EEEEENS4_13SM90_TMA_LOADENS4_14ComposedLayoutINS4_7SwizzleILi3ELi4ELi3EEENS4_18smem_ptr_flag_bitsILi8EEENSR_INS5_IJSB_SG_EEENS5_IJSG_SC_EEEEEEEvNS4_8identityENS4_23SM90_TMA_LOAD_MULTICASTES18_vS19_EENS_8epilogue10collective18CollectiveEpilogueINS1C_23Sm100TmaWarpSpecializedILi2ELi2ELi32ELb0ELb0EEEJSH_NS5_IJNSR_ISF_SC_EES1H_EEEaSI_aSI_NS1C_6fusion15FusionCallbacksIS1G_NS1J_17LinearCombinationIaiaiLNS_15FloatRoundStyleE2EEESH_S1I_JEEENS4_5SM1004TMEM4LOAD26SM100_TMEM_LOAD_16dp32b32xESZ_NS10_INS11_ILi2ELi4ELi3EEES14_NSR_INS5_IJSB_SF_EEENS5_IJSF_SC_EEEEEEENS4_39AutoVectorizingCopyWithAssumedAlignmentILi128EEENS4_14SM90_TMA_STOREES1X_S1Z_S1Z_EEEvvEEEEvNT_6ParamsE,@"STO_CUDA_ENTRY STV_DEFAULT"
_ZN7cutlass13device_kernelINS_4gemm6kernel13GemmUniversalIN4cute5tupleIJiiiiEEENS1_10collective13CollectiveMmaINS1_35MainloopSm100TmaUmmaWarpSpecializedILi8ELi2ELi4ENS5_IJNS4_1CILi8EEENSA_ILi1EEESC_EEEEENS5_IJNSA_ILi64EEENSA_ILi128EEESG_EEEaNS5_IJlSC_lEEEaSI_NS4_8TiledMMAINS4_8MMA_AtomIJNS4_15SM100_MMA_S8_SSIaaiLi64ELi128ELNS4_4UMMA5MajorE0ELSN_0ELNSM_8SaturateE0EEEEEENS4_6LayoutINS5_IJSC_SC_SC_EEENS5_IJNSA_ILi0EEEST_ST_EEEEENS5_IJNS4_10UnderscoreESW_SW_EEEEENS4_13SM90_TMA_LOADENS4_14ComposedLayoutINS4_7SwizzleILi3ELi4ELi3EEENS4_18smem_ptr_flag_bitsILi8EEENSR_INS5_IJSB_SG_EEENS5_IJSG_SC_EEEEEEEvNS4_8identityENS4_23SM90_TMA_LOAD_MULTICASTES18_vS19_EENS_8epilogue10collective18CollectiveEpilogueINS1C_23Sm100TmaWarpSpecializedILi2ELi2ELi32ELb0ELb0EEEJSH_NS5_IJNSR_ISF_SC_EES1H_EEEaSI_aSI_NS1C_6fusion15FusionCallbacksIS1G_NS1J_17LinearCombinationIaiaiLNS_15FloatRoundStyleE2EEESH_S1I_JEEENS4_5SM1004TMEM4LOAD26SM100_TMEM_LOAD_16dp32b32xESZ_NS10_INS11_ILi2ELi4ELi3EEES14_NSR_INS5_IJSB_SF_EEENS5_IJSF_SC_EEEEEEENS4_39AutoVectorizingCopyWithAssumedAlignmentILi128EEENS4_14SM90_TMA_STOREES1X_S1Z_S1Z_EEEvvEEEEvNT_6ParamsE:
[----:B------:R-:W1:Y:S01]  /*0000*/  LDC R1, c[0x0][0x37c] ;  /* 0x0000df00ff017b82 */ /* 0x000e620000000800 */
[----:B------:R-:W2:Y:S01]  /*0010*/  S2R R84, SR_TID.X ;  /* 0x0000000000547919 */ /* 0x000ea20000002100 */
[----:B------:R-:W3:Y:S01]  /*0020*/  LDCU.64 UR8, c[0x0][0x890] ;  /* 0x00011200ff0877ac */ /* 0x000ee20008000a00 */
[----:B------:R-:W-:Y:S02]  /*0030*/  PRMT R74, RZ, 0x7610, R74 ;  /* 0x00007610ff4a7816 */ /* 0x000fe4000000004a */
[----:B------:R-:W-:Y:S01]  /*0040*/  ELECT P3, URZ, PT ;  /* 0x0000000000ff782f */ /* 0x000fe20003860000 */
[----:B---3--:R-:W-:-:S04]  /*0050*/  UISETP.NE.U32.AND UP0, UPT, UR8, URZ, UPT ;  /* 0x000000ff0800728c */ /* 0x008fc8000bf05070 */
[----:B------:R-:W-:Y:S01]  /*0060*/  UISETP.NE.AND.EX UP0, UPT, UR9, URZ, UPT, UP0 ;  /* 0x000000ff0900728c */ /* 0x000fe2000bf05300 */
[----:B--2---:R-:W-:-:S05]  /*0070*/  SHF.R.U32.HI R75, RZ, 0x5, R84 ;  /* 0x00000005ff4b7819 */ /* 0x004fca0000011654 */
[----:B------:R-:W2:Y:S02]  /*0080*/  SHFL.IDX PT, R0, R75, RZ, 0x1f ;  /* 0x00001fff4b007589 */ /* 0x000ea400000e0000 */
[----:B--2---:R-:W-:Y:S01]  /*0090*/  R2UR UR18, R0 ;  /* 0x00000000001272ca */ /* 0x004fe200000e0000 */
[----:B-1----:R-:W-:-:S14]  /*00a0*/  BRA.U UP0, `(.L_x_0) ;  /* 0x0000000100307547 */ /* 0x002fdc000b800000 */
[----:B------:R-:W1:Y:S02]  /*00b0*/  LDCU.64 UR4, c[0x0][0x888] ;  /* 0x00011100ff0477ac */ /* 0x000e640008000a00 */
[----:B-1----:R-:W-:-:S04]  /*00c0*/  UISETP.NE.U32.AND UP0, UPT, UR4, URZ, UPT ;  /* 0x000000ff0400728c */ /* 0x002fc8000bf05070 */
[----:B------:R-:W-:-:S09]  /*00d0*/  UISETP.NE.AND.EX UP0, UPT, UR5, URZ, UPT, UP0 ;  /* 0x000000ff0500728c */ /* 0x000fd2000bf05300 */
[----:B------:R-:W-:Y:S05]  /*00e0*/  BRA.U !UP0, `(.L_x_1) ;  /* 0x0000000108147547 */ /* 0x000fea000b800000 */
[----:B------:R-:W1:Y:S01]  /*00f0*/  LDC.64 R40, c[0x0][0x888] ;  /* 0x00022200ff287b82 */ /* 0x000e620000000a00 */
[----:B------:R-:W1:Y:S02]  /*0100*/  LDCU.64 UR4, c[0x0][0x358] ;  /* 0x00006b00ff0477ac */ /* 0x000e640008000a00 */
[----:B-1----:R1:W5:Y:S01]  /*0110*/  LDG.E R40, desc[UR4][R40.64] ;  /* 0x0000000428287981 */ /* 0x002362000c1e1900 */
[----:B------:R-:W-:Y:S01]  /*0120*/  HFMA2 R74, -RZ, RZ, 0, 5.9604644775390625e-08 ;  /* 0x00000001ff4a7431 */ /* 0x000fe200000001ff */
[----:B------:R-:W-:Y:S05]  /*0130*/  BRA `(.L_x_0) ;  /* 0x00000000000c7947 */ /* 0x000fea0003800000 */
.L_x_1:
[----:B------:R-:W1:Y:S01]  /*0140*/  LDCU UR4, c[0x0][0x880] ;  /* 0x00011000ff0477ac */ /* 0x000e620008000800 */
[----:B------:R-:W-:Y:S01]  /*0150*/  HFMA2 R74, -RZ, RZ, 0, 5.9604644775390625e-08 ;  /* 0x00000001ff4a7431 */ /* 0x000fe200000001ff */
[----:B-1----:R-:W-:-:S07]  /*0160*/  MOV R40, UR4 ;  /* 0x0000000400287c02 */ /* 0x002fce0008000f00 */
.L_x_0:
[----:B------:R-:W2:Y:S02]  /*0170*/  LDCU.64 UR4, c[0x0][0x8b0] ;  /* 0x00011600ff0477ac */ /* 0x000ea40008000a00 */
[----:B--2---:R-:W-:-:S04]  /*0180*/  UISETP.NE.U32.AND UP0, UPT, UR4, URZ, UPT ;  /* 0x000000ff0400728c */ /* 0x004fc8000bf05070 */
[----:B------:R-:W-:-:S09]  /*0190*/  UISETP.NE.AND.EX UP0, UPT, UR5, URZ, UPT, UP0 ;  /* 0x000000ff0500728c */ /* 0x000fd2000bf05300 */
[----:B------:R-:W-:Y:S05]  /*01a0*/  BRA.U UP0, `(.L_x_2) ;  /* 0x0000000100287547 */ /* 0x000fea000b800000 */
[----:B------:R-:W2:Y:S02]  /*01b0*/  LDCU.64 UR4, c[0x0][0x8a8] ;  /* 0x00011500ff0477ac */ /* 0x000ea40008000a00 */
[----:B--2---:R-:W-:-:S04]  /*01c0*/  UISETP.NE.U32.AND UP0, UPT, UR4, URZ, UPT ;  /* 0x000000ff0400728c */ /* 0x004fc8000bf05070 */
[----:B------:R-:W-:-:S09]  /*01d0*/  UISETP.NE.AND.EX UP0, UPT, UR5, URZ, UPT, UP0 ;  /* 0x000000ff0500728c */ /* 0x000fd2000bf05300 */
[----:B------:R-:W-:Y:S05]  /*01e0*/  BRA.U !UP0, `(.L_x_3) ;  /* 0x0000000108107547 */ /* 0x000fea000b800000 */
[----:B------:R-:W2:Y:S01]  /*01f0*/  LDC.64 R38, c[0x0][0x8a8] ;  /* 0x00022a00ff267b82 */ /* 0x000ea20000000a00 */
[----:B------:R-:W2:Y:S02]  /*0200*/  LDCU.64 UR4, c[0x0][0x358] ;  /* 0x00006b00ff0477ac */ /* 0x000ea40008000a00 */
[----:B--2---:R2:W5:Y:S01]  /*0210*/  LDG.E R38, desc[UR4][R38.64] ;  /* 0x0000000426267981 */ /* 0x004562000c1e1900 */
[----:B------:R-:W-:Y:S05]  /*0220*/  BRA `(.L_x_2) ;  /* 0x0000000000087947 */ /* 0x000fea0003800000 */
.L_x_3:
[----:B------:R-:W2:Y:S02]  /*0230*/  LDCU UR4, c[0x0][0x8a0] ;  /* 0x00011400ff0477ac */ /* 0x000ea40008000800 */
[----:B--2---:R-:W-:Y:S02]  /*0240*/  MOV R38, UR4 ;  /* 0x0000000400267c02 */ /* 0x004fe40008000f00 */
.L_x_2:
[----:B------:R-:W-:Y:S01]  /*0250*/  IMAD.U32 R0, RZ, RZ, UR18 ;  /* 0x00000012ff007e24 */ /* 0x000fe2000f8e00ff */
[----:B------:R-:W-:Y:S04]  /*0260*/  BSSY.RECONVERGENT B0, `(.L_x_4) ;  /* 0x000000c000007945 */ /* 0x000fe80003800200 */
[C---:B------:R-:W-:Y:S02]  /*0270*/  ISETP.NE.OR P1, PT, R0.reuse, 0x1, !P3 ;  /* 0x000000010000780c */ /* 0x040fe40005f25670 */
[----:B------:R-:W-:-:S11]  /*0280*/  ISETP.NE.OR P0, PT, R0, 0x3, !P3 ;  /* 0x000000030000780c */ /* 0x000fd60005f05670 */
[----:B------:R-:W-:Y:S05]  /*0290*/  @P1 BRA `(.L_x_5) ;  /* 0x0000000000201947 */ /* 0x000fea0003800000 */
[----:B------:R-:W3:Y:S02]  /*02a0*/  LDCU.64 UR4, c[0x0][0x348] ;  /* 0x00006900ff0477ac */ /* 0x000ee40008000a00 */
[----:B---3--:R-:W-:Y:S02]  /*02b0*/  UIADD3 UR6, UP1, UPT, UR4, 0x80, URZ ;  /* 0x0000008004067890 */ /* 0x008fe4000ff3e0ff */
[----:B------:R-:W-:Y:S02]  /*02c0*/  UIADD3 UR4, UP0, UPT, UR4, 0x180, URZ ;  /* 0x0000018004047890 */ /* 0x000fe4000ff1e0ff */
[----:B------:R-:W-:Y:S02]  /*02d0*/  UIADD3.X UR7, UPT, UPT, URZ, UR5, URZ, UP1, !UPT ;  /* 0x00000005ff077290 */ /* 0x000fe40008ffe4ff */
[----:B------:R-:W-:-:S07]  /*02e0*/  UIADD3.X UR5, UPT, UPT, URZ, UR5, URZ, UP0, !UPT ;  /* 0x00000005ff057290 */ /* 0x000fce00087fe4ff */
[----:B------:R3:W-:Y:S02]  /*02f0*/  UTMACCTL.PF [UR6] ;  /* 0x00000000060079b9 */ /* 0x0007e40008040000 */
[----:B------:R3:W-:Y:S02]  /*0300*/  UTMACCTL.PF [UR4] ;  /* 0x00000000040079b9 */ /* 0x0007e40008040000 */
[----:B---3--:R-:W-:Y:S01]  /*0310*/  NOP ;  /* 0x0000000000007918 */ /* 0x008fe20000000000 */
.L_x_5:
[----:B------:R-:W-:Y:S05]  /*0320*/  BSYNC.RECONVERGENT B0 ;  /* 0x0000000000007941 */ /* 0x000fea0003800200 */
.L_x_4:
[----:B------:R-:W-:Y:S04]  /*0330*/  BSSY.RECONVERGENT B0, `(.L_x_6) ;  /* 0x000000a000007945 */ /* 0x000fe80003800200 */
        /* <DEDUP_REMOVED lines=9> */
.L_x_7:
[----:B------:R-:W-:Y:S05]  /*03d0*/  BSYNC.RECONVERGENT B0 ;  /* 0x0000000000007941 */ /* 0x000fea0003800200 */
.L_x_6:
[----:B------:R-:W3:Y:S01]  /*03e0*/  LDCU.64 UR4, c[0x0][0x888] ;  /* 0x00011100ff0477ac */ /* 0x000ee20008000a00 */
[----:B------:R-:W-:Y:S02]  /*03f0*/  UISETP.EQ.U32.AND UP2, UPT, UR8, URZ, UPT ;  /* 0x000000ff0800728c */ /* 0x000fe4000bf42070 */
[----:B------:R-:W-:Y:S02]  /*0400*/  UPLOP3.LUT UP3, UPT, UPT, UPT, UPT, 0x80, 0x8 ;  /* 0x000000000008789c */ /* 0x000fe40003f6f070 */
[----:B---3--:R-:W-:-:S04]  /*0410*/  UISETP.NE.U32.AND UP0, UPT, UR4, URZ, UPT ;  /* 0x000000ff0400728c */ /* 0x008fc8000bf05070 */
[----:B------:R-:W-:-:S04]  /*0420*/  UISETP.NE.AND.EX UP1, UPT, UR5, URZ, UPT, UP0 ;  /* 0x000000ff0500728c */ /* 0x000fc8000bf25300 */
[----:B------:R-:W-:-:S04]  /*0430*/  UISETP.EQ.OR.EX UP4, UPT, UR9, URZ, !UP1, UP2 ;  /* 0x000000ff0900728c */ /* 0x000fc8000cf82720 */
[----:B------:R-:W-:-:S06]  /*0440*/  UP2UR UR4, UPR, URZ, 0x10 ;  /* 0x00000010ff047883 */ /* 0x000fcc0008000000 */
[----:B------:R-:W-:Y:S01]  /*0450*/  MOV R77, UR4 ;  /* 0x00000004004d7c02 */ /* 0x000fe20008000f00 */
[----:B------:R-:W-:Y:S06]  /*0460*/  BRA.U !UP4, `(.L_x_8) ;  /* 0x000000010c207547 */ /* 0x000fec000b800000 */
[----:B-----5:R-:W-:Y:S01]  /*0470*/  R2UR UR5, R40 ;  /* 0x00000000280572ca */ /* 0x020fe200000e0000 */
[----:B------:R-:W-:Y:S02]  /*0480*/  UISETP.NE.U32.AND UP2, UPT, UR8, URZ, UPT ;  /* 0x000000ff0800728c */ /* 0x000fe4000bf45070 */
[----:B------:R-:W-:Y:S02]  /*0490*/  USEL UR4, URZ, 0xffffffff, UP1 ;  /* 0xffffffffff047887 */ /* 0x000fe40008800000 */
[----:B------:R-:W-:-:S08]  /*04a0*/  UISETP.NE.AND.EX UP2, UPT, UR9, URZ, UPT, UP2 ;  /* 0x000000ff0900728c */ /* 0x000fd0000bf45320 */
[----:B------:R-:W-:-:S04]  /*04b0*/  UISETP.NE.AND UP0, UPT, UR5, URZ, UPT ;  /* 0x000000ff0500728c */ /* 0x000fc8000bf05270 */
[----:B------:R-:W-:-:S04]  /*04c0*/  @!UP2 USEL UR4, URZ, 0xffffffff, UP0 ;  /* 0xffffffffff04a887 */ /* 0x000fc80008000000 */
[----:B------:R-:W-:-:S04]  /*04d0*/  ULOP3.LUT UR4, UR4, 0x1, URZ, 0xc0, !UPT ;  /* 0x0000000104047892 */ /* 0x000fc8000f8ec0ff */
[----:B------:R-:W-:Y:S02]  /*04e0*/  UISETP.NE.U32.AND UP3, UPT, UR4, 0x1, UPT ;  /* 0x000000010400788c */ /* 0x000fe4000bf65070 */
.L_x_8:
[----:B------:R-:W3:Y:S02]  /*04f0*/  SHFL.IDX PT, R2, R75, RZ, 0x1f ;  /* 0x00001fff4b027589 */ /* 0x000ee400000e0000 */
[----:B---3--:R-:W-:-:S13]  /*0500*/  ISETP.NE.AND P0, PT, R2, RZ, PT ;  /* 0x000000ff0200720c */ /* 0x008fda0003f05270 */
[----:B------:R-:W-:Y:S05]  /*0510*/  @P0 BRA `(.L_x_9) ;  /* 0x0000000000840947 */ /* 0x000fea0003800000 */
[----:B------:R-:W-:Y:S01]  /*0520*/  ELECT P0, URZ, PT ;  /* 0x0000000000ff782f */ /* 0x000fe20003800000 */
[----:B------:R-:W-:-:S12]  /*0530*/  BSSY.RECONVERGENT B0, `(.L_x_9) ;  /* 0x000001f000007945 */ /* 0x000fd80003800200 */
[----:B------:R-:W-:Y:S05]  /*0540*/  @!P0 BRA `(.L_x_10) ;  /* 0x0000000000748947 */ /* 0x000fea0003800000 */
[----:B------:R-:W3:Y:S01]  /*0550*/  S2UR UR4, SR_CgaCtaId ;  /* 0x00000000000479c3 */ /* 0x000ee20000008800 */
[----:B------:R-:W-:Y:S01]  /*0560*/  UMOV UR5, 0x400 ;  /* 0x0000040000057882 */ /* 0x000fe20000000000 */
[----:B------:R-:W-:Y:S01]  /*0570*/  UMOV UR8, 0x1 ;  /* 0x0000000100087882 */ /* 0x000fe20000000000 */
[----:B------:R-:W-:Y:S01]  /*0580*/  UMOV UR6, 0x8 ;  /* 0x0000000800067882 */ /* 0x000fe20000000000 */
[----:B------:R-:W-:-:S04]  /*0590*/  UIADD3 UR8, UPT, UPT, -UR8, 0x100000, URZ ;  /* 0x0010000008087890 */ /* 0x000fc8000fffe1ff */
[----:B------:R-:W-:Y:S02]  /*05a0*/  USHF.L.U32 UR9, UR8, 0xb, URZ ;  /* 0x0000000b08097899 */ /* 0x000fe400080006ff */
[----:B------:R-:W-:Y:S02]  /*05b0*/  USHF.L.U32 UR8, UR8, 0x1, URZ ;  /* 0x0000000108087899 */ /* 0x000fe400080006ff */
[----:B------:R-:W-:-:S04]  /*05c0*/  UIADD3 UR6, UPT, UPT, -UR6, 0x100000, URZ ;  /* 0x0010000006067890 */ /* 0x000fc8000fffe1ff */
[----:B------:R-:W-:Y:S02]  /*05d0*/  USHF.L.U32 UR7, UR6, 0xb, URZ ;  /* 0x0000000b06077899 */ /* 0x000fe400080006ff */
[----:B------:R-:W-:Y:S02]  /*05e0*/  USHF.L.U32 UR6, UR6, 0x1, URZ ;  /* 0x0000000106067899 */ /* 0x000fe400080006ff */
[----:B---3--:R-:W-:Y:S01]  /*05f0*/  ULEA UR4, UR4, UR5, 0x18 ;  /* 0x0000000504047291 */ /* 0x008fe2000f8ec0ff */
[----:B------:R-:W3:Y:S11]  /*0600*/  FENCE.VIEW.ASYNC.S ;  /* 0x00000000000073c6 */ /* 0x000ef60000000000 */
[----:B---3--:R3:W4:Y:S01]  /*0610*/  SYNCS.EXCH.64 URZ, [UR4], UR8 ;  /* 0x0000000804ff75b2 */ /* 0x0087220008000100 */
[----:B------:R3:W1:Y:S01]  /*0620*/  SYNCS.EXCH.64 URZ, [UR4+0x40], UR6 ;  /* 0x0000400604ff75b2 */ /* 0x0006620008000100 */
        /* <DEDUP_REMOVED lines=13> */
[----:B------:R3:W1:Y:S02]  /*0700*/  SYNCS.EXCH.64 URZ, [UR4+0x78], UR6 ;  /* 0x0000780604ff75b2 */ /* 0x0006640008000100 */
[----:B---3--:R-:W-:Y:S01]  /*0710*/  NOP ;  /* 0x0000000000007918 */ /* 0x008fe20000000000 */
.L_x_10:
[----:B------:R-:W-:Y:S05]  /*0720*/  BSYNC.RECONVERGENT B0 ;  /* 0x0000000000007941 */ /* 0x000fea0003800200 */
.L_x_9:
[----:B------:R-:W3:Y:S01]  /*0730*/  SHFL.IDX PT, R2, R75, RZ, 0x1f ;  /* 0x00001fff4b027589 */ /* 0x000ee200000e0000 */
[----:B------:R-:W-:Y:S01]  /*0740*/  NOP ;  /* 0x0000000000007918 */ /* 0x000fe20000000000 */
[----:B---3--:R-:W-:-:S13]  /*0750*/  ISETP.NE.AND P0, PT, R2, 0x1, PT ;  /* 0x000000010200780c */ /* 0x008fda0003f05270 */
[----:B------:R-:W-:Y:S05]  /*0760*/  @P0 BRA `(.L_x_11) ;  /* 0x0000000000480947 */ /* 0x000fea0003800000 */
        /* <DEDUP_REMOVED lines=9> */
[----:B------:R-:W-:Y:S01]  /*0800*/  USHF.L.U32 UR6, UR6, 0x1, URZ ;  /* 0x0000000106067899 */ /* 0x000fe200080006ff */
[----:B------:R-:W-:Y:S01]  /*0810*/  ELECT P0, URZ, PT ;  /* 0x0000000000ff782f */ /* 0x000fe20003800000 */
[----:B---3--:R-:W-:Y:S01]  /*0820*/  ULEA UR4, UR4, UR5, 0x18 ;  /* 0x0000000504047291 */ /* 0x008fe2000f8ec0ff */
[----:B------:R-:W3:Y:S11]  /*0830*/  FENCE.VIEW.ASYNC.S ;  /* 0x00000000000073c6 */ /* 0x000ef60000000000 */
[----:B---3--:R3:W1:Y:S01]  /*0840*/  SYNCS.EXCH.64 URZ, [UR4+0x80], UR8 ;  /* 0x0000800804ff75b2 */ /* 0x0086620008000100 */
[----:B------:R3:W1:Y:S01]  /*0850*/  SYNCS.EXCH.64 URZ, [UR4+0x90], UR6 ;  /* 0x0000900604ff75b2 */ /* 0x0006620008000100 */
[----:B------:R3:W1:Y:S01]  /*0860*/  SYNCS.EXCH.64 URZ, [UR4+0x88], UR8 ;  /* 0x0000880804ff75b2 */ /* 0x0006620008000100 */
[----:B------:R3:W1:Y:S01]  /*0870*/  SYNCS.EXCH.64 URZ, [UR4+0x98], UR6 ;  /* 0x0000980604ff75b2 */ /* 0x0006620008000100 */
[----:B------:R-:W-:Y:S01]  /*0880*/  NOP ;  /* 0x0000000000007918 */ /* 0x000fe20000000000 */
.L_x_11:
[----:B------:R-:W2:Y:S01]  /*0890*/  SHFL.IDX PT, R2, R75, RZ, 0x1f ;  /* 0x00001fff4b027589 */ /* 0x000ea200000e0000 */
[----:B------:R-:W-:Y:S01]  /*08a0*/  NOP ;  /* 0x0000000000007918 */ /* 0x000fe20000000000 */
[----:B--2---:R-:W-:-:S13]  /*08b0*/  ISETP.NE.AND P0, PT, R2, 0x3, PT ;  /* 0x000000030200780c */ /* 0x004fda0003f05270 */
[----:B------:R-:W-:Y:S05]  /*08c0*/  @P0 BRA `(.L_x_12) ;  /* 0x0000000000300947 */ /* 0x000fea0003800000 */
[----:B---3--:R-:W2:Y:S01]  /*08d0*/  S2UR UR4, SR_CgaCtaId ;  /* 0x00000000000479c3 */ /* 0x008ea20000008800 */
[----:B------:R-:W-:Y:S01]  /*08e0*/  UMOV UR6, 0x400 ;  /* 0x0000040000067882 */ /* 0x000fe20000000000 */
[----:B------:R-:W-:Y:S01]  /*08f0*/  UMOV UR5, 0x20 ;  /* 0x0000002000057882 */ /* 0x000fe20000000000 */
[----:B------:R-:W-:Y:S01]  /*0900*/  ELECT P0, URZ, PT ;  /* 0x0000000000ff782f */ /* 0x000fe20003800000 */
[----:B--2---:R-:W-:Y:S02]  /*0910*/  ULEA UR6, UR4, UR6, 0x18 ;  /* 0x0000000604067291 */ /* 0x004fe4000f8ec0ff */
[----:B------:R-:W-:-:S04]  /*0920*/  UIADD3 UR4, UPT, UPT, -UR5, 0x100000, URZ ;  /* 0x0010000005047890 */ /* 0x000fc8000fffe1ff */
[----:B------:R-:W-:Y:S02]  /*0930*/  USHF.L.U32 UR5, UR4, 0xb, URZ ;  /* 0x0000000b04057899 */ /* 0x000fe400080006ff */
[----:B------:R-:W-:Y:S01]  /*0940*/  USHF.L.U32 UR4, UR4, 0x1, URZ ;  /* 0x0000000104047899 */ /* 0x000fe200080006ff */
[----:B------:R-:W2:Y:S11]  /*0950*/  FENCE.VIEW.ASYNC.S ;  /* 0x00000000000073c6 */ /* 0x000eb60000000000 */
[----:B--2---:R2:W3:Y:S01]  /*0960*/  SYNCS.EXCH.64 URZ, [UR6+0xa0], UR4 ;  /* 0x0000a00406ff75b2 */ /* 0x0044e20008000100 */
[----:B------:R2:W1:Y:S01]  /*0970*/  SYNCS.EXCH.64 URZ, [UR6+0xa8], UR4 ;  /* 0x0000a80406ff75b2 */ /* 0x0004620008000100 */
[----:B------:R-:W-:Y:S01]  /*0980*/  NOP ;  /* 0x0000000000007918 */ /* 0x000fe20000000000 */
.L_x_12:
[----:B------:R-:W4:Y:S01]  /*0990*/  SHFL.IDX PT, R2, R75, RZ, 0x1f ;  /* 0x00001fff4b027589 */ /* 0x000f2200000e0000 */
[----:B------:R-:W-:Y:S01]  /*09a0*/  NOP ;  /* 0x0000000000007918 */ /* 0x000fe20000000000 */
[----:B----4-:R-:W-:-:S13]  /*09b0*/  ISETP.NE.AND P0, PT, R2, 0x4, PT ;  /* 0x000000040200780c */ /* 0x010fda0003f05270 */
[----:B------:R-:W-:Y:S05]  /*09c0*/  @P0 BRA `(.L_x_13) ;  /* 0x00000000004c0947 */ /* 0x000fea0003800000 */
[----:B--23--:R-:W2:Y:S01]  /*09d0*/  S2UR UR6, SR_CgaCtaId ;  /* 0x00000000000679c3 */ /* 0x00cea20000008800 */
[----:B------:R-:W-:Y:S01]  /*09e0*/  UMOV UR4, 0x720 ;  /* 0x0000072000047882 */ /* 0x000fe20000000000 */
[----:B------:R-:W-:Y:S01]  /*09f0*/  UMOV UR5, 0x400 ;  /* 0x0000040000057882 */ /* 0x000fe20000000000 */
[----:B------:R-:W-:Y:S01]  /*0a00*/  USEL UR4, UR4, 0x620, UP3 ;  /* 0x0000062004047887 */ /* 0x000fe20009800000 */
[----:B------:R-:W-:Y:S01]  /*0a10*/  UMOV UR8, 0x1 ;  /* 0x0000000100087882 */ /* 0x000fe20000000000 */
[----:B------:R-:W-:Y:S01]  /*0a20*/  ELECT P0, URZ, PT ;  /* 0x0000000000ff782f */ /* 0x000fe20003800000 */
[----:B------:R-:W-:-:S04]  /*0a30*/  UIADD3 UR8, UPT, UPT, -UR8, 0x100000, URZ ;  /* 0x0010000008087890 */ /* 0x000fc8000fffe1ff */
[----:B------:R-:W-:Y:S02]  /*0a40*/  USHF.L.U32 UR9, UR8, 0xb, URZ ;  /* 0x0000000b08097899 */ /* 0x000fe400080006ff */
[----:B------:R-:W-:Y:S02]  /*0a50*/  USHF.L.U32 UR8, UR8, 0x1, URZ ;  /* 0x0000000108087899 */ /* 0x000fe400080006ff */
[----:B--2---:R-:W-:Y:S02]  /*0a60*/  ULEA UR6, UR6, UR5, 0x18 ;  /* 0x0000000506067291 */ /* 0x004fe4000f8ec0ff */
[----:B------:R-:W-:-:S04]  /*0a70*/  UIADD3 UR4, UPT, UPT, -UR4, 0x100000, URZ ;  /* 0x0010000004047890 */ /* 0x000fc8000fffe1ff */
[----:B------:R-:W-:Y:S02]  /*0a80*/  USHF.L.U32 UR5, UR4, 0xb, URZ ;  /* 0x0000000b04057899 */ /* 0x000fe400080006ff */
[----:B------:R-:W-:Y:S01]  /*0a90*/  USHF.L.U32 UR4, UR4, 0x1, URZ ;  /* 0x0000000104047899 */ /* 0x000fe200080006ff */
[----:B------:R-:W2:Y:S03]  /*0aa0*/  FENCE.VIEW.ASYNC.S ;  /* 0x00000000000073c6 */ /* 0x000ea60000000000 */
[----:B--2---:R4:W2:Y:S08]  /*0ab0*/  SYNCS.EXCH.64 URZ, [UR6+0xb0], UR8 ;  /* 0x0000b00806ff75b2 */ /* 0x0048b00008000100 */
[----:B------:R4:W3:Y:S01]  /*0ac0*/  SYNCS.EXCH.64 URZ, [UR6+0xc0], UR4 ;  /* 0x0000c00406ff75b2 */ /* 0x0008e20008000100 */
[----:B------:R4:W1:Y:S01]  /*0ad0*/  SYNCS.EXCH.64 URZ, [UR6+0xb8], UR8 ;  /* 0x0000b80806ff75b2 */ /* 0x0008620008000100 */
[----:B------:R4:W1:Y:S02]  /*0ae0*/  SYNCS.EXCH.64 URZ, [UR6+0xc8], UR4 ;  /* 0x0000c80406ff75b2 */ /* 0x0008640008000100 */
[----:B----4-:R-:W-:Y:S01]  /*0af0*/  NOP ;  /* 0x0000000000007918 */ /* 0x010fe20000000000 */
.L_x_13:
[----:B------:R-:W4:Y:S01]  /*0b00*/  SHFL.IDX PT, R2, R75, RZ, 0x1f ;  /* 0x00001fff4b027589 */ /* 0x000f2200000e0000 */
[----:B------:R-:W-:Y:S01]  /*0b10*/  NOP ;  /* 0x0000000000007918 */ /* 0x000fe20000000000 */
[----:B----4-:R-:W-:-:S13]  /*0b20*/  ISETP.NE.AND P0, PT, R2, 0x5, PT ;  /* 0x000000050200780c */ /* 0x010fda0003f05270 */
[----:B------:R-:W-:Y:S05]  /*0b30*/  @P0 BRA `(.L_x_14) ;  /* 0x0000000000580947 */ /* 0x000fea0003800000 */
[----:B--23--:R-:W2:Y:S01]  /*0b40*/  S2UR UR4, SR_CgaCtaId ;  /* 0x00000000000479c3 */ /* 0x00cea20000008800 */
        /* <DEDUP_REMOVED lines=10> */
[----:B--2---:R-:W-:Y:S01]  /*0bf0*/  ULEA UR4, UR4, UR5, 0x18 ;  /* 0x0000000504047291 */ /* 0x004fe2000f8ec0ff */
[----:B------:R-:W2:Y:S11]  /*0c00*/  FENCE.VIEW.ASYNC.S ;  /* 0x00000000000073c6 */ /* 0x000eb60000000000 */
[----:B--2---:R4:W2:Y:S01]  /*0c10*/  SYNCS.EXCH.64 URZ, [UR4+0xd0], UR8 ;  /* 0x0000d00804ff75b2 */ /* 0x0048a20008000100 */
[----:B------:R4:W3:Y:S01]  /*0c20*/  SYNCS.EXCH.64 URZ, [UR4+0xf0], UR6 ;  /* 0x0000f00604ff75b2 */ /* 0x0008e20008000100 */
[----:B------:R4:W1:Y:S01]  /*0c30*/  SYNCS.EXCH.64 URZ, [UR4+0xd8], UR8 ;  /* 0x0000d80804ff75b2 */ /* 0x0008620008000100 */
[----:B------:R4:W1:Y:S01]  /*0c40*/  SYNCS.EXCH.64 URZ, [UR4+0xf8], UR6 ;  /* 0x0000f80604ff75b2 */ /* 0x0008620008000100 */
[----:B------:R4:W1:Y:S01]  /*0c50*/  SYNCS.EXCH.64 URZ, [UR4+0xe0], UR8 ;  /* 0x0000e00804ff75b2 */ /* 0x0008620008000100 */
[----:B------:R4:W1:Y:S01]  /*0c60*/  SYNCS.EXCH.64 URZ, [UR4+0x100], UR6 ;  /* 0x0001000604ff75b2 */ /* 0x0008620008000100 */
[----:B------:R4:W1:Y:S01]  /*0c70*/  SYNCS.EXCH.64 URZ, [UR4+0xe8], UR8 ;  /* 0x0000e80804ff75b2 */ /* 0x0008620008000100 */
[----:B------:R4:W1:Y:S02]  /*0c80*/  SYNCS.EXCH.64 URZ, [UR4+0x108], UR6 ;  /* 0x0001080604ff75b2 */ /* 0x0008640008000100 */
[----:B----4-:R-:W-:Y:S01]  /*0c90*/  NOP ;  /* 0x0000000000007918 */ /* 0x010fe20000000000 */
.L_x_14:
[----:B------:R-:W4:Y:S01]  /*0ca0*/  SHFL.IDX PT, R2, R75, RZ, 0x1f ;  /* 0x00001fff4b027589 */ /* 0x000f2200000e0000 */
[----:B------:R-:W1:Y:S01]  /*0cb0*/  S2UR UR45, SR_CgaCtaId ;  /* 0x00000000002d79c3 */ /* 0x000e620000008800 */
[----:B------:R-:W-:Y:S01]  /*0cc0*/  NOP ;  /* 0x0000000000007918 */ /* 0x000fe20000000000 */
[----:B----4-:R-:W-:-:S13]  /*0cd0*/  ISETP.NE.AND P0, PT, R2, 0x3, PT ;  /* 0x000000030200780c */ /* 0x010fda0003f05270 */
[----:B-1----:R-:W-:Y:S05]  /*0ce0*/  @P0 BRA `(.L_x_15) ;  /* 0x0000000000340947 */ /* 0x002fea0003800000 */
[----:B--23--:R-:W-:Y:S01]  /*0cf0*/  UMOV UR4, 0x400 ;  /* 0x0000040000047882 */ /* 0x00cfe20000000000 */
[----:B------:R-:W-:Y:S01]  /*0d00*/  UMOV UR6, 0x20 ;  /* 0x0000002000067882 */ /* 0x000fe20000000000 */
[----:B------:R-:W-:Y:S02]  /*0d10*/  ULEA UR4, UR45, UR4, 0x18 ;  /* 0x000000042d047291 */ /* 0x000fe4000f8ec0ff */
[----:B------:R-:W-:-:S04]  /*0d20*/  UIADD3 UR6, UPT, UPT, -UR6, 0x100000, URZ ;  /* 0x0010000006067890 */ /* 0x000fc8000fffe1ff */
[----:B------:R-:W-:Y:S02]  /*0d30*/  USHF.L.U32 UR7, UR6, 0xb, URZ ;  /* 0x0000000b06077899 */ /* 0x000fe400080006ff */
[----:B------:R-:W-:Y:S01]  /*0d40*/  USHF.L.U32 UR6, UR6, 0x1, URZ ;  /* 0x0000000106067899 */ /* 0x000fe200080006ff */
[----:B------:R-:W-:Y:S01]  /*0d50*/  ELECT P0, URZ, PT ;  /* 0x0000000000ff782f */ /* 0x000fe20003800000 */
[----:B------:R-:W1:Y:S10]  /*0d60*/  FENCE.VIEW.ASYNC.S ;  /* 0x00000000000073c6 */ /* 0x000e740000000000 */
[----:B-1----:R1:W4:Y:S01]  /*0d70*/  SYNCS.EXCH.64 URZ, [UR4+0x110], UR6 ;  /* 0x0001100604ff75b2 */ /* 0x0023220008000100 */
[----:B------:R1:W2:Y:S01]  /*0d80*/  SYNCS.EXCH.64 URZ, [UR4+0x120], UR6 ;  /* 0x0001200604ff75b2 */ /* 0x0002a20008000100 */
[----:B------:R1:W3:Y:S01]  /*0d90*/  SYNCS.EXCH.64 URZ, [UR4+0x118], UR6 ;  /* 0x0001180604ff75b2 */ /* 0x0002e20008000100 */
[----:B------:R1:W1:Y:S01]  /*0da0*/  SYNCS.EXCH.64 URZ, [UR4+0x128], UR6 ;  /* 0x0001280604ff75b2 */ /* 0x0002620008000100 */
[----:B------:R-:W-:Y:S01]  /*0db0*/  NOP ;  /* 0x0000000000007918 */ /* 0x000fe20000000000 */
.L_x_15:
[----:B-123--:R-:W1:Y:S01]  /*0dc0*/  LDCU UR4, c[0x0][0x36c] ;  /* 0x00006d80ff0477ac */ /* 0x00ee620008000800 */
[----:B------:R-:W-:Y:S01]  /*0dd0*/  ISETP.NE.OR P3, PT, R0, 0x2, !P3 ;  /* 0x000000020000780c */ /* 0x000fe20005f65670 */
[----:B------:R-:W-:Y:S01]  /*0de0*/  NOP ;  /* 0x0000000000007918 */ /* 0x000fe20000000000 */
[----:B------:R-:W-:Y:S01]  /*0df0*/  LOP3.LUT R0, R84, 0x1f, RZ, 0xc0, !PT ;  /* 0x0000001f54007812 */ /* 0x000fe200078ec0ff */
[----:B------:R-:W-:Y:S02]  /*0e00*/  UISETP.NE.AND UP4, UPT, UR18, 0x2, UPT ;  /* 0x000000021200788c */ /* 0x000fe4000bf85270 */
[----:B------:R-:W-:Y:S02]  /*0e10*/  UISETP.NE.AND UP5, UPT, UR18, URZ, UPT ;  /* 0x000000ff1200728c */ /* 0x000fe4000bfa5270 */
[----:B-1----:R-:W-:-:S09]  /*0e20*/  UISETP.EQ.U32.AND UP6, UPT, UR4, 0x1, UPT ;  /* 0x000000010400788c */ /* 0x002fd2000bfc2070 */
[----:B------:R-:W-:Y:S05]  /*0e30*/  BRA.U !UP6, `(.L_x_16) ;  /* 0x000000010e087547 */ /* 0x000fea000b800000 */
[----:B----4-:R-:W-:Y:S01]  /*0e40*/  UCGABAR_ARV ;  /* 0x00000000000079c7 */ /* 0x010fe20008000000 */
[----:B------:R-:W-:Y:S05]  /*0e50*/  BRA `(.L_x_17) ;  /* 0x0000000000047947 */ /* 0x000fea0003800000 */
.L_x_16:
[----:B----4-:R-:W-:Y:S01]  /*0e60*/  NOP ;  /* 0x0000000000007918 */ /* 0x010fe20000000000 */
.L_x_17:
[----:B------:R-:W1:Y:S01]  /*0e70*/  S2UR UR26, SR_CTAID.Y ;  /* 0x00000000001a79c3 */ /* 0x000e620000002600 */
[----:B------:R-:W-:-:S05]  /*0e80*/  CS2R.32 R76, SR_CgaSize ;  /* 0x00000000004c7805 */ /* 0x000fca0000008a00 */
[----:B------:R-:W-:-:S05]  /*0e90*/  IMAD R76, R76, -0xa0, RZ ;  /* 0xffffff604c4c7824 */ /* 0x000fca00078e02ff */
[----:B------:R-:W-:-:S14]  /*0ea0*/  R2UR UR4, R76 ;  /* 0x000000004c0472ca */ /* 0x000fdc00000e0000 */
[----:B------:R-:W2:Y:S01]  /*0eb0*/  LDCU UR4, c[0x0][UR4+0x2b4] ;  /* 0x00005680040477ac */ /* 0x000ea20008000800 */
[----:B------:R-:W-:-:S05]  /*0ec0*/  CS2R.32 R76, SR_CgaSize ;  /* 0x00000000004c7805 */ /* 0x000fca0000008a00 */
[----:B------:R-:W-:-:S05]  /*0ed0*/  IMAD R76, R76, -0xa0, RZ ;  /* 0xffffff604c4c7824 */ /* 0x000fca00078e02ff */
[----:B------:R-:W-:-:S14]  /*0ee0*/  R2UR UR5, R76 ;  /* 0x000000004c0572ca */ /* 0x000fdc00000e0000 */
[----:B------:R-:W3:Y:S01]  /*0ef0*/  LDCU UR5, c[0x0][UR5+0x2b0] ;  /* 0x00005600050577ac */ /* 0x000ee20008000800 */
[----:B------:R-:W4:Y:S01]  /*0f00*/  S2UR UR20, SR_CTAID.X ;  /* 0x00000000001479c3 */ /* 0x000f220000002500 */
[----:B------:R-:W-:-:S05]  /*0f10*/  CS2R.32 R76, SR_CgaSize ;  /* 0x00000000004c7805 */ /* 0x000fca0000008a00 */
[----:B------:R-:W-:-:S05]  /*0f20*/  IMAD R76, R76, -0xa0, RZ ;  /* 0xffffff604c4c7824 */ /* 0x000fca00078e02ff */
[----:B------:R-:W-:-:S14]  /*0f30*/  R2UR UR6, R76 ;  /* 0x000000004c0672ca */ /* 0x000fdc00000e0000 */
[----:B------:R-:W3:Y:S01]  /*0f40*/  LDCU UR6, c[0x0][UR6+0x2a4] ;  /* 0x00005480060677ac */ /* 0x000ee20008000800 */
[----:B------:R-:W-:-:S05]  /*0f50*/  CS2R.32 R76, SR_CgaSize ;  /* 0x00000000004c7805 */ /* 0x000fca0000008a00 */
[----:B------:R-:W-:-:S05]  /*0f60*/  IMAD R76, R76, -0xa0, RZ ;  /* 0xffffff604c4c7824 */ /* 0x000fca00078e02ff */
[----:B------:R-:W-:-:S14]  /*0f70*/  R2UR UR63, R76 ;  /* 0x000000004c3f72ca */ /* 0x000fdc00000e0000 */
[----:B------:R-:W3:Y:S01]  /*0f80*/  LDCU UR63, c[0x0][UR63+0x2a0] ;  /* 0x000054003f3f77ac */ /* 0x000ee20008000800 */
[----:B------:R-:W-:Y:S01]  /*0f90*/  USHF.L.U32 UR24, UR45, 0xb, URZ ;  /* 0x0000000b2d187899 */ /* 0x000fe200080006ff */
[----:B------:R-:W3:Y:S01]  /*0fa0*/  LDCU UR19, c[0x0][0xb24] ;  /* 0x00016480ff1377ac */ /* 0x000ee20008000800 */
[----:B------:R-:W3:Y:S01]  /*0fb0*/  LDCU UR42, c[0x0][0xb24] ;  /* 0x00016480ff2a77ac */ /* 0x000ee20008000800 */
[----:B-1----:R-:W-:Y:S01]  /*0fc0*/  I2FP.F32.U32 R2, UR26 ;  /* 0x0000001a00027c45 */ /* 0x002fe20008201000 */
[----:B------:R-:W1:Y:S04]  /*0fd0*/  LDCU UR23, c[0x0][0xb30] ;  /* 0x00016600ff1777ac */ /* 0x000e680008000800 */
[----:B--2---:R-:W-:Y:S01]  /*0fe0*/  FMUL R2, R2, UR4 ;  /* 0x0000000402027c20 */ /* 0x004fe20008400000 */
[----:B------:R-:W-:Y:S01]  /*0ff0*/  ULOP3.LUT UR24, UR24, 0x3800, URZ, 0xc0, !UPT ;  /* 0x0000380018187892 */ /* 0x000fe2000f8ec0ff */
[----:B----4-:R-:W-:-:S04]  /*1000*/  I2FP.F32.U32 R3, UR20 ;  /* 0x0000001400037c45 */ /* 0x010fc80008201000 */
[----:B------:R-:W2:Y:S01]  /*1010*/  F2I.U32.TRUNC.NTZ R2, R2 ;  /* 0x0000000200027305 */ /* 0x000ea2000020f000 */
[----:B---3--:R-:W-:-:S07]  /*1020*/  FMUL R3, R3, UR5 ;  /* 0x0000000503037c20 */ /* 0x008fce0008400000 */
[----:B------:R-:W3:Y:S01]  /*1030*/  F2I.U32.TRUNC.NTZ R3, R3 ;  /* 0x0000000300037305 */ /* 0x000ee2000020f000 */
[----:B--2---:R-:W-:Y:S02]  /*1040*/  R2UR UR4, R2 ;  /* 0x00000000020472ca */ /* 0x004fe400000e0000 */
[----:B------:R-:W-:Y:S02]  /*1050*/  PRMT R2, RZ, 0x7610, R2 ;  /* 0x00007610ff027816 */ /* 0x000fe40000000002 */
[----:B---3--:R-:W-:-:S09]  /*1060*/  R2UR UR5, R3 ;  /* 0x00000000030572ca */ /* 0x008fd200000e0000 */
[----:B------:R-:W-:-:S04]  /*1070*/  UIADD3 UR4, UPT, UPT, -UR4, URZ, URZ ;  /* 0x000000ff04047290 */ /* 0x000fc8000fffe1ff */
[----:B------:R-:W-:Y:S02]  /*1080*/  UIMAD UR4, UR6, UR4, UR26 ;  /* 0x00000004060472a4 */ /* 0x000fe4000f8e021a */
[----:B------:R-:W-:-:S04]  /*1090*/  UIADD3 UR5, UPT, UPT, -UR5, URZ, URZ ;  /* 0x000000ff05057290 */ /* 0x000fc8000fffe1ff */
[----:B------:R-:W-:Y:S01]  /*10a0*/  IMAD.U32 R76, RZ, RZ, UR4 ;  /* 0x00000004ff4c7e24 */ /* 0x000fe2000f8e00ff */
[----:B------:R-:W-:Y:S01]  /*10b0*/  UIMAD UR63, UR63, UR5, UR20 ;  /* 0x000000053f3f72a4 */ /* 0x000fe2000f8e0214 */
[----:B-1----:R-:W-:Y:S11]  /*10c0*/  BRA.U UP5, `(.L_x_18) ;  /* 0x00000001057c7547 */ /* 0x002ff6000b800000 */
[----:B------:R-:W-:-:S13]  /*10d0*/  R2UR UR9, R76 ;  /* 0x000000004c0972ca */ /* 0x000fda00000e0000 */
[----:B------:R-:W-:-:S04]  /*10e0*/  UISETP.NE.AND UP0, UPT, UR9, URZ, UPT ;  /* 0x000000ff0900728c */ /* 0x000fc8000bf05270 */
[----:B------:R-:W-:Y:S02]  /*10f0*/  USEL UR5, URZ, 0x2, UP0 ;  /* 0x00000002ff057887 */ /* 0x000fe40008000000 */
[----:B------:R-:W-:Y:S02]  /*1100*/  USEL UR4, URZ, 0x4, UP0 ;  /* 0x00000004ff047887 */ /* 0x000fe40008000000 */
[----:B------:R-:W-:Y:S02]  /*1110*/  USEL UR7, URZ, 0x8, UP0 ;  /* 0x00000008ff077887 */ /* 0x000fe40008000000 */
[----:B------:R-:W-:Y:S02]  /*1120*/  USEL UR6, URZ, 0x10, UP0 ;  /* 0x00000010ff067887 */ /* 0x000fe40008000000 */
[----:B------:R-:W-:Y:S02]  /*1130*/  USEL UR8, URZ, 0x20, UP0 ;  /* 0x00000020ff087887 */ /* 0x000fe40008000000 */
[----:B------:R-:W-:-:S02]  /*1140*/  USEL UR12, URZ, 0x40, UP0 ;  /* 0x00000040ff0c7887 */ /* 0x000fc40008000000 */
[----:B------:R-:W-:Y:S02]  /*1150*/  USEL UR13, URZ, 0x80, UP0 ;  /* 0x00000080ff0d7887 */ /* 0x000fe40008000000 */
[----:B------:R-:W-:-:S04]  /*1160*/  UISETP.NE.AND UP0, UPT, UR9, URZ, UPT ;  /* 0x000000ff0900728c */ /* 0x000fc8000bf05270 */
[----:B------:R-:W-:-:S04]  /*1170*/  UISETP.EQ.OR UP0, UPT, UR63, URZ, !UP0 ;  /* 0x000000ff3f00728c */ /* 0x000fc8000c702670 */
[----:B------:R-:W-:Y:S02]  /*1180*/  USEL UR11, URZ, 0x1, !UP0 ;  /* 0x00000001ff0b7887 */ /* 0x000fe4000c000000 */
[----:B------:R-:W-:-:S04]  /*1190*/  UISETP.NE.AND UP0, UPT, UR63, 0x1, UPT ;  /* 0x000000013f00788c */ /* 0x000fc8000bf05270 */
[----:B------:R-:W-:Y:S02]  /*11a0*/  USEL UR10, UR5, 0x2, UP0 ;  /* 0x00000002050a7887 */ /* 0x000fe40008000000 */
[----:B------:R-:W-:-:S04]  /*11b0*/  UISETP.NE.AND UP0, UPT, UR63, 0x2, UPT ;  /* 0x000000023f00788c */ /* 0x000fc8000bf05270 */
[----:B------:R-:W-:Y:S02]  /*11c0*/  USEL UR4, UR4, 0x4, UP0 ;  /* 0x0000000404047887 */ /* 0x000fe40008000000 */
[----:B------:R-:W-:Y:S02]  /*11d0*/  UISETP.NE.AND UP0, UPT, UR63, 0x3, UPT ;  /* 0x000000033f00788c */ /* 0x000fe4000bf05270 */
[----:B------:R-:W-:Y:S02]  /*11e0*/  UIADD3 UR4, UPT, UPT, UR4, UR10, UR11 ;  /* 0x0000000a04047290 */ /* 0x000fe4000fffe00b */
        /* <DEDUP_REMOVED lines=10> */
[----:B------:R-:W-:-:S04]  /*1290*/  USEL UR5, UR13, 0x80, UP0 ;  /* 0x000000800d057887 */ /* 0x000fc80008000000 */
[----:B------:R-:W-:-:S06]  /*12a0*/  UIADD3 UR4, UPT, UPT, UR4, UR5, URZ ;  /* 0x0000000504047290 */ /* 0x000fcc000fffe0ff */
[----:B------:R-:W-:-:S07]  /*12b0*/  MOV R2, UR4 ;  /* 0x0000000400027c02 */ /* 0x000fce0008000f00 */
.L_x_18:
[----:B------:R-:W1:Y:S01]  /*12c0*/  S2UR UR36, SR_CTAID.Z ;  /* 0x00000000002479c3 */ /* 0x000e620000002700 */
[----:B------:R-:W-:-:S09]  /*12d0*/  UISETP.GE.AND UP0, UPT, UR19, 0x1, UPT ;  /* 0x000000011300788c */ /* 0x000fd2000bf06270 */
[----:B------:R-:W-:Y:S05]  /*12e0*/  BRA.U !UP0, `(.L_x_19) ;  /* 0x0000000108d07547 */ /* 0x000fea000b800000 */
[----:B------:R-:W2:Y:S01]  /*12f0*/  LDCU UR21, c[0x0][0xb0c] ;  /* 0x00016180ff1577ac */ /* 0x000ea20008000800 */
[----:B------:R-:W3:Y:S01]  /*1300*/  LDCU.128 UR12, c[0x0][0xb10] ;  /* 0x00016200ff0c77ac */ /* 0x000ee20008000c00 */
[----:B------:R-:W4:Y:S01]  /*1310*/  LDCU UR6, c[0x0][0x370] ;  /* 0x00006e00ff0677ac */ /* 0x000f220008000800 */
[----:B------:R-:W1:Y:S01]  /*1320*/  LDCU UR7, c[0x0][0x374] ;  /* 0x00006e80ff0777ac */ /* 0x000e620008000800 */
[----:B------:R-:W1:Y:S01]  /*1330*/  LDCU UR22, c[0x0][0xb20] ;  /* 0x00016400ff1677ac */ /* 0x000e620008000800 */
[----:B--2---:R-:W-:Y:S02]  /*1340*/  UISETP.NE.AND UP0, UPT, UR21, 0x1, UPT ;  /* 0x000000011500788c */ /* 0x004fe4000bf05270 */
[----:B---3--:R-:W-:Y:S01]  /*1350*/  UIMAD.WIDE.U32 UR4, UR20, UR12, URZ ;  /* 0x0000000c140472a5 */ /* 0x008fe2000f8e00ff */
[----:B------:R-:W2:Y:S01]  /*1360*/  LDCU.64 UR8, c[0x0][0xb28] ;  /* 0x00016500ff0877ac */ /* 0x000ea20008000a00 */
[----:B----4-:R-:W-:Y:S02]  /*1370*/  UIMAD.WIDE.U32 UR10, UR6, UR12, URZ ;  /* 0x0000000c060a72a5 */ /* 0x010fe4000f8e00ff */
[----:B------:R-:W-:-:S02]  /*1380*/  USHF.R.U32.HI UR5, URZ, UR13, UR5 ;  /* 0x0000000dff057299 */ /* 0x000fc40008011605 */
[----:B------:R-:W-:Y:S02]  /*1390*/  UISETP.NE.AND UP2, UPT, UR19, 0x1, UPT ;  /* 0x000000011300788c */ /* 0x000fe4000bf45270 */
[----:B------:R-:W-:Y:S01]  /*13a0*/  USEL UR5, UR20, UR5, !UP0 ;  /* 0x0000000514057287 */ /* 0x000fe2000c000000 */
[----:B------:R-:W-:Y:S01]  /*13b0*/  UMOV UR10, UR11 ;  /* 0x0000000b000a7c82 */ /* 0x000fe20008000000 */
[----:B------:R-:W-:Y:S02]  /*13c0*/  UIMAD.WIDE.U32 UR16, UR26, UR15, URZ ;  /* 0x0000000f1a1072a5 */ /* 0x000fe4000f8e00ff */
[----:B------:R-:W-:Y:S02]  /*13d0*/  @UP0 USHF.R.U32.HI UR6, URZ, UR13, UR10 ;  /* 0x0000000dff060299 */ /* 0x000fe4000801160a */
[----:B------:R-:W-:Y:S02]  /*13e0*/  UISETP.NE.AND UP0, UPT, UR14, 0x1, UPT ;  /* 0x000000010e00788c */ /* 0x000fe4000bf05270 */
[----:B-1----:R-:W-:-:S02]  /*13f0*/  UIMAD.WIDE.U32 UR10, UR7, UR15, URZ ;  /* 0x0000000f070a72a5 */ /* 0x002fc4000f8e00ff */
[----:B--2---:R-:W-:Y:S01]  /*1400*/  UIMAD.WIDE.U32 UR12, UR6, UR8, URZ ;  /* 0x00000008060c72a5 */ /* 0x004fe2000f8e00ff */
[----:B------:R-:W-:Y:S02]  /*1410*/  UMOV UR4, UR17 ;  /* 0x0000001100047c82 */ /* 0x000fe40008000000 */
[----:B------:R-:W-:Y:S02]  /*1420*/  USHF.R.U32.HI UR4, URZ, UR22, UR4 ;  /* 0x00000016ff047299 */ /* 0x000fe40008011604 */
[----:B------:R-:W-:Y:S02]  /*1430*/  UMOV UR10, UR11 ;  /* 0x0000000b000a7c82 */ /* 0x000fe40008000000 */
[----:B------:R-:W-:Y:S01]  /*1440*/  UMOV UR12, UR13 ;  /* 0x0000000d000c7c82 */ /* 0x000fe20008000000 */
[----:B------:R-:W-:Y:S02]  /*1450*/  @UP0 USHF.R.U32.HI UR7, URZ, UR22, UR10 ;  /* 0x00000016ff070299 */ /* 0x000fe4000801160a */
[----:B------:R-:W-:-:S02]  /*1460*/  USEL UR4, UR26, UR4, !UP0 ;  /* 0x000000041a047287 */ /* 0x000fc4000c000000 */
[----:B------:R-:W-:Y:S02]  /*1470*/  UIMAD.WIDE.U32 UR10, UR7, UR8, URZ ;  /* 0x00000008070a72a5 */ /* 0x000fe4000f8e00ff */
[----:B------:R-:W-:Y:S02]  /*1480*/  @UP2 USHF.R.U32.HI UR6, URZ, UR9, UR12 ;  /* 0x00000009ff062299 */ /* 0x000fe4000801160c */
[----:B------:R-:W-:-:S03]  /*1490*/  UIMAD.WIDE.U32 UR12, UR4, UR8, URZ ;  /* 0x00000008040c72a5 */ /* 0x000fc6000f8e00ff */
[----:B------:R-:W-:Y:S02]  /*14a0*/  UMOV UR10, UR11 ;  /* 0x0000000b000a7c82 */ /* 0x000fe40008000000 */
[----:B------:R-:W-:Y:S02]  /*14b0*/  @UP2 USHF.R.U32.HI UR7, URZ, UR9, UR10 ;  /* 0x00000009ff072299 */ /* 0x000fe4000801160a */
[----:B------:R-:W-:Y:S02]  /*14c0*/  UIMAD UR10, UR6, UR19, URZ ;  /* 0x00000013060a72a4 */ /* 0x000fe4000f8e02ff */
[----:B------:R-:W-:-:S04]  /*14d0*/  UIMAD UR7, UR7, UR19, URZ ;  /* 0x00000013070772a4 */ /* 0x000fc8000f8e02ff */
[----:B------:R-:W-:-:S03]  /*14e0*/  UISETP.GE.AND UP0, UPT, UR4, UR7, UPT ;  /* 0x000000070400728c */ /* 0x000fc6000bf06270 */
[----:B------:R-:W-:Y:S01]  /*14f0*/  UMOV UR7, UR13 ;  /* 0x0000000d00077c82 */ /* 0x000fe20008000000 */
[----:B------:R-:W-:Y:S02]  /*1500*/  UISETP.GE.OR UP0, UPT, UR5, UR10, UP0 ;  /* 0x0000000a0500728c */ /* 0x000fe40008706670 */
[----:B------:R-:W-:Y:S02]  /*1510*/  UIMAD.WIDE.U32 UR10, UR5, UR8, URZ ;  /* 0x00000008050a72a5 */ /* 0x000fe4000f8e00ff */
[----:B------:R-:W-:Y:S02]  /*1520*/  USHF.R.U32.HI UR7, URZ, UR9, UR7 ;  /* 0x00000009ff077299 */ /* 0x000fe40008011607 */
[----:B------:R-:W-:Y:S02]  /*1530*/  UIADD3 UR10, UPT, UPT, -UR4, URZ, URZ ;  /* 0x000000ff040a7290 */ /* 0x000fe4000fffe1ff */
[----:B------:R-:W-:Y:S02]  /*1540*/  USEL UR7, UR4, UR7, !UP2 ;  /* 0x0000000704077287 */ /* 0x000fe4000d000000 */
[----:B------:R-:W-:Y:S01]  /*1550*/  UIMAD UR10, UR14, UR10, UR26 ;  /* 0x0000000a0e0a72a4 */ /* 0x000fe2000f8e021a */
[----:B------:R-:W-:Y:S01]  /*1560*/  @!UP0 UMOV UR8, UR11 ;  /* 0x0000000b00088c82 */ /* 0x000fe20008000000 */
[----:B------:R-:W-:-:S02]  /*1570*/  UIADD3 UR11, UPT, UPT, -UR5, URZ, URZ ;  /* 0x000000ff050b7290 */ /* 0x000fc4000fffe1ff */
[----:B------:R-:W-:Y:S02]  /*1580*/  @!UP0 USHF.R.U32.HI UR8, URZ, UR9, UR8 ;  /* 0x00000009ff088299 */ /* 0x000fe40008011608 */
[----:B------:R-:W-:Y:S02]  /*1590*/  UIADD3 UR9, UPT, UPT, -UR7, URZ, URZ ;  /* 0x000000ff07097290 */ /* 0x000fe4000fffe1ff */
[----:B------:R-:W-:Y:S02]  /*15a0*/  @!UP0 USEL UR8, UR5, UR8, !UP2 ;  /* 0x0000000805088287 */ /* 0x000fe4000d000000 */
[----:B------:R-:W-:Y:S02]  /*15b0*/  UIMAD UR9, UR19, UR9, UR4 ;  /* 0x00000009130972a4 */ /* 0x000fe4000f8e0204 */
[----:B------:R-:W-:Y:S02]  /*15c0*/  @!UP0 UIADD3 UR7, UPT, UPT, UR7, -UR8, URZ ;  /* 0x8000000807078290 */ /* 0x000fe4000fffe0ff */
[----:B------:R-:W-:-:S02]  /*15d0*/  @!UP0 UIMAD UR6, UR9, UR6, UR8 ;  /* 0x00000006090682a4 */ /* 0x000fc4000f8e0208 */
[----:B------:R-:W-:Y:S02]  /*15e0*/  @!UP0 UIMAD UR4, UR7, UR19, UR5 ;  /* 0x00000013070482a4 */ /* 0x000fe4000f8e0205 */
[----:B------:R-:W-:Y:S02]  /*15f0*/  UIMAD UR20, UR21, UR11, UR20 ;  /* 0x0000000b151472a4 */ /* 0x000fe4000f8e0214 */
[----:B------:R-:W-:Y:S01]  /*1600*/  UIMAD UR26, UR4, UR14, UR10 ;  /* 0x0000000e041a72a4 */ /* 0x000fe2000f8e020a */
[----:B------:R-:W-:Y:S02]  /*1610*/  @!UP0 UMOV UR5, UR6 ;  /* 0x0000000600058c82 */ /* 0x000fe40008000000 */
[----:B------:R-:W-:-:S12]  /*1620*/  UIMAD UR20, UR5, UR21, UR20 ;  /* 0x00000015051472a4 */ /* 0x000fd8000f8e0214 */
.L_x_19:
[----:B------:R-:W-:-:S09]  /*1630*/  UISETP.NE.AND UP0, UPT, UR23, 0x1, UPT ;  /* 0x000000011700788c */ /* 0x000fd2000bf05270 */
[----:B------:R-:W-:Y:S05]  /*1640*/  BRA.U UP0, `(.L_x_20) ;  /* 0x0000000100407547 */ /* 0x000fea000b800000 */
[----:B------:R-:W2:Y:S01]  /*1650*/  LDCU.128 UR8, c[0x0][0xb10] ;  /* 0x00016200ff0877ac */ /* 0x000ea20008000c00 */
[----:B------:R-:W3:Y:S01]  /*1660*/  LDCU UR12, c[0x0][0xb0c] ;  /* 0x00016180ff0c77ac */ /* 0x000ee20008000800 */
[----:B------:R-:W4:Y:S01]  /*1670*/  LDCU UR13, c[0x0][0xb20] ;  /* 0x00016400ff0d77ac */ /* 0x000f220008000800 */
[----:B--2---:R-:W-:Y:S02]  /*1680*/  UIMAD.WIDE.U32 UR4, UR20, UR8, URZ ;  /* 0x00000008140472a5 */ /* 0x004fe4000f8e00ff */
[----:B------:R-:W-:Y:S02]  /*1690*/  UIMAD.WIDE.U32 UR6, UR26, UR11, URZ ;  /* 0x0000000b1a0672a5 */ /* 0x000fe4000f8e00ff */
[----:B---3--:R-:W-:Y:S02]  /*16a0*/  UISETP.NE.AND UP0, UPT, UR12, 0x1, UPT ;  /* 0x000000010c00788c */ /* 0x008fe4000bf05270 */
[----:B------:R-:W-:-:S03]  /*16b0*/  USHF.R.U32.HI UR5, URZ, UR9, UR5 ;  /* 0x00000009ff057299 */ /* 0x000fc60008011605 */
[----:B------:R-:W-:Y:S01]  /*16c0*/  UMOV UR4, UR7 ;  /* 0x0000000700047c82 */ /* 0x000fe20008000000 */
[----:B------:R-:W-:Y:S02]  /*16d0*/  USEL UR5, UR20, UR5, !UP0 ;  /* 0x0000000514057287 */ /* 0x000fe4000c000000 */
[----:B------:R-:W-:Y:S02]  /*16e0*/  UISETP.NE.AND UP0, UPT, UR10, 0x1, UPT ;  /* 0x000000010a00788c */ /* 0x000fe4000bf05270 */
[----:B----4-:R-:W-:-:S04]  /*16f0*/  USHF.R.U32.HI UR4, URZ, UR13, UR4 ;  /* 0x0000000dff047299 */ /* 0x010fc80008011604 */
[----:B------:R-:W-:-:S04]  /*1700*/  USEL UR4, UR26, UR4, !UP0 ;  /* 0x000000041a047287 */ /* 0x000fc8000c000000 */
[----:B------:R-:W-:Y:S02]  /*1710*/  UIADD3 UR6, UPT, UPT, UR5, -UR4, URZ ;  /* 0x8000000405067290 */ /* 0x000fe4000fffe0ff */
[----:B------:R-:W-:Y:S02]  /*1720*/  UIADD3 UR4, UPT, UPT, -UR5, UR4, URZ ;  /* 0x0000000405047290 */ /* 0x000fe4000fffe1ff */
[----:B------:R-:W-:Y:S02]  /*1730*/  UIMAD UR26, UR6, UR10, UR26 ;  /* 0x0000000a061a72a4 */ /* 0x000fe4000f8e021a */
[----:B------:R-:W-:-:S12]  /*1740*/  UIMAD UR20, UR4, UR12, UR20 ;  /* 0x0000000c041472a4 */ /* 0x000fd8000f8e0214 */
.L_x_20:
[----:B------:R-:W-:Y:S01]  /*1750*/  UISETP.NE.AND UP0, UPT, UR18, 0x2, UPT ;  /* 0x000000021200788c */ /* 0x000fe2000bf05270 */
[----:B------:R-:W-:Y:S09]  /*1760*/  BRA.U !UP6, `(.L_x_21) ;  /* 0x000000010e0c7547 */ /* 0x000ff2000b800000 */
[----:B------:R-:W-:Y:S01]  /*1770*/  UCGABAR_WAIT ;  /* 0x0000000000007dc7 */ /* 0x000fe20008000000 */
[----:B------:R-:W-:Y:S01]  /*1780*/  CCTL.IVALL ;  /* 0x00000000ff00798f */ /* 0x000fe20002000000 */
[----:B------:R-:W-:Y:S05]  /*1790*/  BRA `(.L_x_22) ;  /* 0x0000000000047947 */ /* 0x000fea0003800000 */
.L_x_21:
[----:B------:R-:W-:Y:S06]  /*17a0*/  BAR.SYNC.DEFER_BLOCKING 0x0 ;  /* 0x0000000000007b1d */ /* 0x000fec0000010000 */
.L_x_22:
[----:B------:R-:W-:Y:S05]  /*17b0*/  BRA.U UP0, `(.L_x_23) ;  /* 0x0000001500547547 */ /* 0x000fea000b800000 */
[----:B------:R-:W2:Y:S01]  /*17c0*/  LDCU UR6, c[0x0][0x38c] ;  /* 0x00007180ff0677ac */ /* 0x000ea20008000800 */
[----:B------:R-:W-:Y:S01]  /*17d0*/  PLOP3.LUT P1, PT, PT, PT, UP3, 0x80, 0x8 ;  /* 0x000000000008781c */ /* 0x000fe20003f2f038 */
[----:B------:R-:W-:Y:S01]  /*17e0*/  IMAD.MOV.U32 R12, RZ, RZ, 0x1 ;  /* 0x00000001ff0c7424 */ /* 0x000fe200078e00ff */
[----:B------:R-:W-:Y:S01]  /*17f0*/  ISETP.EQ.OR P2, PT, R0, RZ, P3 ;  /* 0x000000ff0000720c */ /* 0x000fe20001f42670 */
[----:B------:R-:W-:Y:S01]  /*1800*/  UISETP.NE.AND UP1, UPT, UR18, URZ, UPT ;  /* 0x000000ff1200728c */ /* 0x000fe2000bf25270 */
[----:B------:R-:W-:Y:S01]  /*1810*/  PLOP3.LUT P1, PT, P1, PT, PT, 0x8, 0x80 ;  /* 0x000000000080781c */ /* 0x000fe20000f2e170 */
[----:B------:R-:W-:Y:S01]  /*1820*/  USEL UR25, URZ, 0x1, UP4 ;  /* 0x00000001ff197887 */ /* 0x000fe2000a000000 */
[----:B------:R-:W-:Y:S01]  /*1830*/  CS2R R10, SRZ ;  /* 0x00000000000a7805 */ /* 0x000fe2000001ff00 */
[----:B------:R-:W-:Y:S01]  /*1840*/  IMAD.MOV.U32 R9, RZ, RZ, RZ ;  /* 0x000000ffff097224 */ /* 0x000fe200078e00ff */
[----:B------:R-:W3:Y:S01]  /*1850*/  LDCU UR39, c[0x0][0x370] ;  /* 0x00006e00ff2777ac */ /* 0x000ee20008000800 */
[----:B------:R-:W-:Y:S01]  /*1860*/  IMAD.MOV.U32 R8, RZ, RZ, 0x1 ;  /* 0x00000001ff087424 */ /* 0x000fe200078e00ff */
[----:B------:R-:W4:Y:S01]  /*1870*/  LDCU.64 UR28, c[0x0][0x348] ;  /* 0x00006900ff1c77ac */ /* 0x000f220008000a00 */
[----:B------:R-:W-:-:S02]  /*1880*/  USHF.R.U32.HI UR44, URZ, 0x7, UR24 ;  /* 0x00000007ff2c7899 */ /* 0x000fc40008011618 */
[----:B--2---:R-:W-:Y:S02]  /*1890*/  UIADD3 UR5, UPT, UPT, UR6, 0x7f, URZ ;  /* 0x0000007f06057890 */ /* 0x004fe4000fffe0ff */
[----:B------:R-:W-:Y:S02]  /*18a0*/  UIADD3 UR46, UPT, UPT, UR6, 0xfe, URZ ;  /* 0x000000fe062e7890 */ /* 0x000fe4000fffe0ff */
[----:B------:R-:W-:Y:S01]  /*18b0*/  USHF.R.S32.HI UR4, URZ, 0x1f, UR5 ;  /* 0x0000001fff047899 */ /* 0x000fe20008011405 */
[----:B------:R-:W2:Y:S03]  /*18c0*/  LDCU UR38, c[0x0][0x374] ;  /* 0x00006e80ff2677ac */ /* 0x000ea60008000800 */
[----:B------:R-:W-:Y:S02]  /*18d0*/  ULEA.HI UR4, UR4, UR5, URZ, 0x7 ;  /* 0x0000000504047291 */ /* 0x000fe4000f8f38ff */
[----:B------:R-:W-:-:S02]  /*18e0*/  USEL UR25, UR25, 0x2, UP1 ;  /* 0x0000000219197887 */ /* 0x000fc40008800000 */
[----:B------:R-:W-:Y:S02]  /*18f0*/  USHF.R.S32.HI UR41, URZ, 0x7, UR4 ;  /* 0x00000007ff297899 */ /* 0x000fe40008011404 */
[----:B------:R-:W-:Y:S02]  /*1900*/  UIADD3 UR4, UPT, UPT, UR6, -0x1, URZ ;  /* 0xffffffff06047890 */ /* 0x000fe4000fffe0ff */
[----:B------:R-:W-:Y:S02]  /*1910*/  UISETP.LT.U32.AND UP0, UPT, UR41, 0x8, UPT ;  /* 0x000000082900788c */ /* 0x000fe4000bf01070 */
[----:B------:R-:W-:Y:S02]  /*1920*/  UISETP.GE.U32.AND UP2, UPT, UR4, -0xff, UPT ;  /* 0xffffff010400788c */ /* 0x000fe4000bf46070 */
[----:B------:R-:W-:Y:S01]  /*1930*/  USEL UR40, UR41, 0x8, UP0 ;  /* 0x0000000829287887 */ /* 0x000fe20008000000 */
[----:B------:R-:W-:-:S03]  /*1940*/  UMOV UR5, URZ ;  /* 0x000000ff00057c82 */ /* 0x000fc60008000000 */
[----:B------:R-:W-:Y:S02]  /*1950*/  UIADD3 UR21, UPT, UPT, UR40, -0x1, URZ ;  /* 0xffffffff28157890 */ /* 0x000fe4000fffe0ff */
[----:B------:R-:W-:-:S03]  /*1960*/  UIADD3 UR43, UPT, UPT, UR41, -UR40, URZ ;  /* 0x80000028292b7290 */ /* 0x000fc6000fffe0ff */
[----:B------:R-:W-:-:S04]  /*1970*/  @UP2 UIADD3 UR21, UPT, UPT, UR40, URZ, URZ ;  /* 0x000000ff28152290 */ /* 0x000fc8000fffe0ff */
[----:B--234-:R-:W-:-:S12]  /*1980*/  UIADD3 UR21, UPT, UPT, UR21, 0x1, URZ ;  /* 0x0000000115157890 */ /* 0x01cfd8000fffe0ff */
.L_x_43:
[----:B------:R-:W-:Y:S01]  /*1990*/  UISETP.NE.AND UP0, UPT, UR45, URZ, UPT ;  /* 0x000000ff2d00728c */ /* 0x000fe2000bf05270 */
[----:B------:R-:W2:Y:S08]  /*19a0*/  S2UR UR45, SR_CgaCtaId ;  /* 0x00000000002d79c3 */ /* 0x000eb00000008800 */
[----:B------:R-:W-:Y:S05]  /*19b0*/  BRA.U UP0, `(.L_x_24) ;  /* 0x0000000100347547 */ /* 0x000fea000b800000 */
[----:B------:R-:W3:Y:S01]  /*19c0*/  S2R R0, SR_CgaCtaId ;  /* 0x0000000000007919 */ /* 0x000ee20000008800 */
[----:B------:R-:W-:-:S04]  /*19d0*/  MOV R2, 0x400 ;  /* 0x0000040000027802 */ /* 0x000fc80000000f00 */
[----:B---3--:R-:W-:Y:S02]  /*19e0*/  LEA R0, R0, R2, 0x18 ;  /* 0x0000000200007211 */ /* 0x008fe400078ec0ff */
[----:B------:R-:W-:-:S03]  /*19f0*/  SHF.L.U32 R2, R8, 0x1f, RZ ;  /* 0x0000001f08027819 */ /* 0x000fc600000006ff */
[----:B------:R-:W-:-:S04]  /*1a00*/  IMAD R0, R9, 0x8, R0 ;  /* 0x0000000809007824 */ /* 0x000fc800078e0200 */
[----:B------:R-:W3:Y:S02]  /*1a10*/  SYNCS.PHASECHK.TRANS64.TRYWAIT P0, [R0+URZ+0x120], R2 ;  /* 0x00012002000075a7 */ /* 0x000ee400080011ff */
[----:B---3--:R-:W-:Y:S05]  /*1a20*/  @!P0 BRA `(.L_x_25) ;  /* 0x0000006000c88947 */ /* 0x008fea0003800000 */
.L_x_117:
[----:B------:R-:W-:Y:S01]  /*1a30*/  VIADD R9, R9, 0x1 ;  /* 0x0000000109097836 */ /* 0x000fe20000000000 */
[----:B------:R3:W-:Y:S04]  /*1a40*/  SYNCS.ARRIVE.TRANS64.A1T0 RZ, [R0+URZ+0x110], RZ ;  /* 0x000110ff00ff79a7 */ /* 0x0007e800081000ff */
[----:B------:R-:W-:-:S04]  /*1a50*/  ISETP.NE.AND P0, PT, R9, 0x2, PT ;  /* 0x000000020900780c */ /* 0x000fc80003f05270 */
[----:B------:R-:W-:Y:S02]  /*1a60*/  SEL R9, R9, RZ, P0 ;  /* 0x000000ff09097207 */ /* 0x000fe40000000000 */
[----:B---3--:R-:W-:-:S04]  /*1a70*/  SEL R0, RZ, 0x1, P0 ;  /* 0x00000001ff007807 */ /* 0x008fc80000000000 */
[----:B------:R-:W-:-:S07]  /*1a80*/  LOP3.LUT R8, R8, R0, RZ, 0x3c, !PT ;  /* 0x0000000008087212 */ /* 0x000fce00078e3cff */
.L_x_24:
[----:B------:R-:W-:Y:S01]  /*1a90*/  UMOV UR6, 0x400 ;  /* 0x0000040000067882 */ /* 0x000fe20000000000 */
[----:B------:R-:W-:Y:S01]  /*1aa0*/  SHF.L.U32 R0, R12, 0x1f, RZ ;  /* 0x0000001f0c007819 */ /* 0x000fe200000006ff */
[----:B--2---:R-:W-:Y:S02]  /*1ab0*/  ULEA UR6, UR45, UR6, 0x18 ;  /* 0x000000062d067291 */ /* 0x004fe4000f8ec0ff */
[----:B------:R-:W-:Y:S02]  /*1ac0*/  UISETP.GE.U32.AND UP0, UPT, UR46, 0xff, UPT ;  /* 0x000000ff2e00788c */ /* 0x000fe4000bf06070 */
[----:B------:R-:W-:Y:S02]  /*1ad0*/  ULEA UR4, UR5, UR6, 0x3 ;  /* 0x0000000605047291 */ /* 0x000fe4000f8e18ff */
[----:B------:R-:W-:Y:S02]  /*1ae0*/  USHF.L.U32 UR35, UR20, 0x6, URZ ;  /* 0x0000000614237899 */ /* 0x000fe400080006ff */
[----:B------:R-:W-:Y:S01]  /*1af0*/  ULEA UR11, UR26, UR44, 0x7 ;  /* 0x0000002c1a0b7291 */ /* 0x000fe2000f8e38ff */
[----:B------:R-:W-:-:S04]  /*1b00*/  UMOV UR13, URZ ;  /* 0x000000ff000d7c82 */ /* 0x000fc80008000000 */
[----:B------:R2:W3:Y:S01]  /*1b10*/  SYNCS.PHASECHK.TRANS64.TRYWAIT P0, [UR4+0x40], R0 ;  /* 0x00004000ff0075a7 */ /* 0x0004e20008001104 */
[----:B------:R-:W-:Y:S06]  /*1b20*/  BRA.U !UP0, `(.L_x_26) ;  /* 0x0000000108bc7547 */ /* 0x000fec000b800000 */
[----:B------:R-:W-:Y:S01]  /*1b30*/  UMOV UR7, URZ ;  /* 0x000000ff00077c82 */ /* 0x000fe20008000000 */
[----:B------:R-:W-:-:S05]  /*1b40*/  UMOV UR4, UR5 ;  /* 0x0000000500047c82 */ /* 0x000fca0008000000 */
.L_x_32:
[----:B------:R-:W-:Y:S01]  /*1b50*/  ULEA UR33, UR4, UR6, 0x3 ;  /* 0x0000000604217291 */ /* 0x000fe2000f8e18ff */
[----:B---3--:R-:W-:Y:S01]  /*1b60*/  @!P3 MOV R2, 0x6000 ;  /* 0x000060000002b802 */ /* 0x008fe20000000f00 */
[----:B-1-34-:R-:W-:Y:S10]  /*1b70*/  @P0 BRA `(.L_x_27) ;  /* 0x00000000000c0947 */ /* 0x01aff40003800000 */
[----:B------:R-:W-:-:S04]  /*1b80*/  SHF.L.U32 R3, R12, 0x1f, RZ ;  /* 0x0000001f0c037819 */ /* 0x000fc800000006ff */
[----:B------:R-:W3:Y:S02]  /*1b90*/  SYNCS.PHASECHK.TRANS64.TRYWAIT P0, [UR33+0x40], R3 ;  /* 0x00004003ff0075a7 */ /* 0x000ee40008001121 */
[----:B---3--:R-:W-:Y:S05]  /*1ba0*/  @!P0 BRA `(.L_x_28) ;  /* 0x00000060007c8947 */ /* 0x008fea0003800000 */
.L_x_27:
[----:B------:R3:W-:Y:S01]  /*1bb0*/  @!P3 SYNCS.ARRIVE.TRANS64 RZ, [UR33], R2 ;  /* 0x00000002ffffb9a7 */ /* 0x0007e20008000021 */
[----:B------:R-:W-:-:S04]  /*1bc0*/  ULOP3.LUT UR5, UR25, 0x2, URZ, 0xfc, !UPT ;  /* 0x0000000219057892 */ /* 0x000fc8000f8efcff */
[----:B------:R-:W-:-:S09]  /*1bd0*/  UISETP.NE.AND UP0, UPT, UR5, 0x2, UPT ;  /* 0x000000020500788c */ /* 0x000fd2000bf05270 */
[----:B------:R-:W-:Y:S05]  /*1be0*/  BRA.U UP0, `(.L_x_29) ;  /* 0x0000000100047547 */ /* 0x000fea000b800000 */
[----:B-1----:R-:W-:Y:S05]  /*1bf0*/  BPT.TRAP 0x1 ;  /* 0x000000040000795c */ /* 0x002fea0000300000 */
.L_x_29:
[----:B------:R-:W-:Y:S04]  /*1c00*/  BSSY.RECONVERGENT B0, `(.L_x_30) ;  /* 0x0000003000007945 */ /* 0x000fe80003800200 */
[----:B------:R-:W-:Y:S05]  /*1c10*/  @P2 BRA `(.L_x_31) ;  /* 0x0000000000042947 */ /* 0x000fea0003800000 */
[----:B-1----:R-:W-:Y:S05]  /*1c20*/  BPT.TRAP 0x1 ;  /* 0x000000040000795c */ /* 0x002fea0000300000 */
.L_x_31:
[----:B-1----:R-:W-:Y:S05]  /*1c30*/  BSYNC.RECONVERGENT B0 ;  /* 0x0000000000007941 */ /* 0x002fea0003800200 */
.L_x_30:
[----:B------:R-:W-:Y:S02]  /*1c40*/  UIADD3 UR5, UPT, UPT, UR4, 0x1, URZ ;  /* 0x0000000104057890 */ /* 0x000fe4000fffe0ff */
[----:B------:R-:W-:Y:S02]  /*1c50*/  USHF.L.U32 UR34, UR7, 0x7, URZ ;  /* 0x0000000707227899 */ /* 0x000fe400080006ff */
[----:B------:R-:W-:Y:S02]  /*1c60*/  UISETP.NE.AND UP0, UPT, UR5, 0x8, UPT ;  /* 0x000000080500788c */ /* 0x000fe4000bf05270 */
[----:B------:R-:W-:Y:S02]  /*1c70*/  UIADD3 UR7, UPT, UPT, UR7, 0x1, URZ ;  /* 0x0000000107077890 */ /* 0x000fe4000fffe0ff */
[----:B------:R-:W-:Y:S02]  /*1c80*/  USEL UR9, URZ, 0x1, UP0 ;  /* 0x00000001ff097887 */ /* 0x000fe40008000000 */
[----:B------:R-:W-:-:S02]  /*1c90*/  USEL UR5, UR5, URZ, UP0 ;  /* 0x000000ff05057287 */ /* 0x000fc40008000000 */
[----:B------:R-:W-:Y:S02]  /*1ca0*/  UIADD3 UR14, UP0, UPT, UR28, 0x180, URZ ;  /* 0x000001801c0e7890 */ /* 0x000fe4000ff1e0ff */
[----:B------:R-:W-:Y:S01]  /*1cb0*/  ULEA UR8, UR5, UR6, 0x3 ;  /* 0x0000000605087291 */ /* 0x000fe2000f8e18ff */
[----:B------:R-:W-:Y:S01]  /*1cc0*/  LOP3.LUT R12, R12, UR9, RZ, 0x3c, !PT ;  /* 0x000000090c0c7c12 */ /* 0x000fe2000f8e3cff */
[----:B------:R-:W-:Y:S02]  /*1cd0*/  ULEA UR32, UR4, UR6, 0xd ;  /* 0x0000000604207291 */ /* 0x000fe4000f8e68ff */
[----:B------:R-:W-:Y:S01]  /*1ce0*/  UIADD3 UR16, UP1, UPT, UR28, 0x80, URZ ;  /* 0x000000801c107890 */ /* 0x000fe2000ff3e0ff */
[----:B--2---:R-:W-:Y:S01]  /*1cf0*/  SHF.L.U32 R0, R12, 0x1f, RZ ;  /* 0x0000001f0c007819 */ /* 0x004fe200000006ff */
[----:B------:R-:W-:Y:S02]  /*1d00*/  UIADD3.X UR15, UPT, UPT, URZ, UR29, URZ, UP0, !UPT ;  /* 0x0000001dff0f7290 */ /* 0x000fe400087fe4ff */
[----:B------:R-:W-:Y:S01]  /*1d10*/  UISETP.NE.AND UP0, UPT, UR7, UR21, UPT ;  /* 0x000000150700728c */ /* 0x000fe2000bf05270 */
[----:B------:R4:W1:Y:S01]  /*1d20*/  SYNCS.PHASECHK.TRANS64.TRYWAIT P0, [UR8+0x40], R0 ;  /* 0x00004000ff0075a7 */ /* 0x0008620008001108 */
[----:B------:R-:W-:-:S02]  /*1d30*/  ULEA UR8, UR4, UR24, 0xe ;  /* 0x0000001804087291 */ /* 0x000fc4000f8e70ff */
[----:B------:R-:W-:Y:S02]  /*1d40*/  UIADD3.X UR17, UPT, UPT, URZ, UR29, URZ, UP1, !UPT ;  /* 0x0000001dff117290 */ /* 0x000fe40008ffe4ff */
[----:B------:R-:W-:Y:S02]  /*1d50*/  UIADD3 UR32, UPT, UPT, UR32, 0x4400, URZ ;  /* 0x0000440020207890 */ /* 0x000fe4000fffe0ff */
[----:B------:R-:W-:Y:S01]  /*1d60*/  UIADD3 UR8, UPT, UPT, UR6, 0x14400, UR8 ;  /* 0x0001440006087890 */ /* 0x000fe2000fffe008 */
[----:B------:R-:W-:Y:S01]  /*1d70*/  UMOV UR18, 0x0 ;  /* 0x0000000000127882 */ /* 0x000fe20000000000 */
[----:B------:R-:W-:Y:S01]  /*1d80*/  UMOV UR19, 0x10000000 ;  /* 0x1000000000137882 */ /* 0x000fe20000000000 */
[----:B------:R-:W-:Y:S01]  /*1d90*/  UMOV UR4, 0xff0000 ;  /* 0x00ff000000047882 */ /* 0x000fe20000000000 */
[----:B------:R-:W-:Y:S01]  /*1da0*/  UMOV UR12, UR36 ;  /* 0x00000024000c7c82 */ /* 0x000fe20008000000 */
[----:B------:R-:W-:Y:S01]  /*1db0*/  UMOV UR9, UR33 ;  /* 0x0000002100097c82 */ /* 0x000fe20008000000 */
[----:B------:R-:W-:Y:S01]  /*1dc0*/  UMOV UR10, UR34 ;  /* 0x00000022000a7c82 */ /* 0x000fe20008000000 */
[----:B------:R-:W-:Y:S01]  /*1dd0*/  UTMALDG.3D [UR32], [UR16], desc[UR18] ;  /* 0x00001220100075b4 */ /* 0x000fe20008011000 */
[----:B------:R-:W-:Y:S01]  /*1de0*/  UMOV UR13, UR21 ;  /* 0x00000015000d7c82 */ /* 0x000fe20008000000 */
[----:B------:R2:W-:Y:S02]  /*1df0*/  UTMALDG.3D.MULTICAST [UR8], [UR14], UR4, desc[UR18] ;  /* 0x000012080e0073b4 */ /* 0x0005e40008011804 */
[----:B--2---:R-:W-:Y:S01]  /*1e00*/  UMOV UR4, UR5 ;  /* 0x0000000500047c82 */ /* 0x004fe20008000000 */
[----:B------:R-:W-:Y:S05]  /*1e10*/  BRA.U UP0, `(.L_x_32) ;  /* 0xfffffffd004c7547 */ /* 0x000fea000b83ffff */
.L_x_26:
[----:B------:R-:W-:Y:S01]  /*1e20*/  ULEA UR4, UR5, UR6, 0x3 ;  /* 0x0000000605047291 */ /* 0x000fe2000f8e18ff */
[----:B--2-4-:R-:W-:Y:S01]  /*1e30*/  SHF.L.U32 R0, R12, 0x1f, RZ ;  /* 0x0000001f0c007819 */ /* 0x014fe200000006ff */
[----:B------:R-:W-:Y:S01]  /*1e40*/  @!P1 SYNCS.ARRIVE.TRANS64.A1T0 RZ, [UR6+0xa8], RZ ;  /* 0x0000a8ffffff99a7 */ /* 0x000fe20008100006 */
[----:B------:R-:W-:-:S06]  /*1e50*/  UISETP.GT.AND UP0, UPT, UR41, UR40, UPT ;  /* 0x000000282900728c */ /* 0x000fcc000bf04270 */
[----:B-1-3--:R1:W2:Y:S03]  /*1e60*/  SYNCS.PHASECHK.TRANS64.TRYWAIT P0, [UR4+0x40], R0 ;  /* 0x00004000ff0075a7 */ /* 0x00a2a60008001104 */
[----:B------:R-:W-:Y:S05]  /*1e70*/  BRA.U !UP0, `(.L_x_33) ;  /* 0x0000000108c07547 */ /* 0x000fea000b800000 */
[----:B------:R-:W-:Y:S01]  /*1e80*/  UIADD3 UR26, UPT, UPT, UR43, UR13, URZ ;  /* 0x0000000d2b1a7290 */ /* 0x000fe2000fffe0ff */
[----:B------:R-:W-:-:S11]  /*1e90*/  UMOV UR4, UR5 ;  /* 0x0000000500047c82 */ /* 0x000fd60008000000 */
.L_x_39:
[----:B------:R-:W-:Y:S01]  /*1ea0*/  ULEA UR17, UR4, UR6, 0x3 ;  /* 0x0000000604117291 */ /* 0x000fe2000f8e18ff */
[----:B--2---:R-:W-:Y:S01]  /*1eb0*/  @!P3 MOV R2, 0x6000 ;  /* 0x000060000002b802 */ /* 0x004fe20000000f00 */
[----:B--234-:R-:W-:Y:S10]  /*1ec0*/  @P0 BRA `(.L_x_34) ;  /* 0x00000000000c0947 */ /* 0x01cff40003800000 */
[----:B------:R-:W-:-:S04]  /*1ed0*/  SHF.L.U32 R3, R12, 0x1f, RZ ;  /* 0x0000001f0c037819 */ /* 0x000fc800000006ff */
[----:B------:R-:W2:Y:S02]  /*1ee0*/  SYNCS.PHASECHK.TRANS64.TRYWAIT P0, [UR17+0x40], R3 ;  /* 0x00004003ff0075a7 */ /* 0x000ea40008001111 */
[----:B--2---:R-:W-:Y:S05]  /*1ef0*/  @!P0 BRA `(.L_x_35) ;  /* 0x0000005c00c08947 */ /* 0x004fea0003800000 */
.L_x_34:
[----:B------:R2:W-:Y:S01]  /*1f00*/  @!P3 SYNCS.ARRIVE.TRANS64 RZ, [UR17], R2 ;  /* 0x00000002ffffb9a7 */ /* 0x0005e20008000011 */
[----:B------:R-:W-:-:S04]  /*1f10*/  ULOP3.LUT UR5, UR25, 0x2, URZ, 0xfc, !UPT ;  /* 0x0000000219057892 */ /* 0x000fc8000f8efcff */
[----:B------:R-:W-:-:S09]  /*1f20*/  UISETP.NE.AND UP0, UPT, UR5, 0x2, UPT ;  /* 0x000000020500788c */ /* 0x000fd2000bf05270 */
[----:B------:R-:W-:Y:S05]  /*1f30*/  BRA.U UP0, `(.L_x_36) ;  /* 0x0000000100047547 */ /* 0x000fea000b800000 */
[----:B------:R-:W-:Y:S05]  /*1f40*/  BPT.TRAP 0x1 ;  /* 0x000000040000795c */ /* 0x000fea0000300000 */
.L_x_36:
[----:B------:R-:W-:Y:S04]  /*1f50*/  BSSY.RECONVERGENT B0, `(.L_x_37) ;  /* 0x0000003000007945 */ /* 0x000fe80003800200 */
[----:B------:R-:W-:Y:S05]  /*1f60*/  @P2 BRA `(.L_x_38) ;  /* 0x0000000000042947 */ /* 0x000fea0003800000 */
[----:B------:R-:W-:Y:S05]  /*1f70*/  BPT.TRAP 0x1 ;  /* 0x000000040000795c */ /* 0x000fea0000300000 */
.L_x_38:
[----:B------:R-:W-:Y:S05]  /*1f80*/  BSYNC.RECONVERGENT B0 ;  /* 0x0000000000007941 */ /* 0x000fea0003800200 */
.L_x_37:
[----:B------:R-:W-:Y:S02]  /*1f90*/  UIADD3 UR5, UPT, UPT, UR4, 0x1, URZ ;  /* 0x0000000104057890 */ /* 0x000fe4000fffe0ff */
[----:B------:R-:W-:Y:S02]  /*1fa0*/  USHF.L.U32 UR18, UR13, 0x7, URZ ;  /* 0x000000070d127899 */ /* 0x000fe400080006ff */
[----:B------:R-:W-:Y:S02]  /*1fb0*/  UISETP.NE.AND UP0, UPT, UR5, 0x8, UPT ;  /* 0x000000080500788c */ /* 0x000fe4000bf05270 */
[----:B------:R-:W-:Y:S02]  /*1fc0*/  UIADD3 UR13, UPT, UPT, UR13, 0x1, URZ ;  /* 0x000000010d0d7890 */ /* 0x000fe4000fffe0ff */
[----:B------:R-:W-:Y:S02]  /*1fd0*/  USEL UR8, URZ, 0x1, UP0 ;  /* 0x00000001ff087887 */ /* 0x000fe40008000000 */
[----:B------:R-:W-:-:S02]  /*1fe0*/  USEL UR5, UR5, URZ, UP0 ;  /* 0x000000ff05057287 */ /* 0x000fc40008000000 */
[----:B------:R-:W-:Y:S02]  /*1ff0*/  UIADD3 UR14, UP0, UPT, UR28, 0x180, URZ ;  /* 0x000001801c0e7890 */ /* 0x000fe4000ff1e0ff */
[----:B------:R-:W-:Y:S01]  /*2000*/  LOP3.LUT R12, R12, UR8, RZ, 0x3c, !PT ;  /* 0x000000080c0c7c12 */ /* 0x000fe2000f8e3cff */
[----:B------:R-:W-:Y:S02]  /*2010*/  ULEA UR16, UR4, UR6, 0xd ;  /* 0x0000000604107291 */ /* 0x000fe4000f8e68ff */
[----:B------:R-:W-:Y:S01]  /*2020*/  UIADD3 UR22, UP1, UPT, UR28, 0x80, URZ ;  /* 0x000000801c167890 */ /* 0x000fe2000ff3e0ff */
[----:B-1----:R-:W-:Y:S01]  /*2030*/  SHF.L.U32 R0, R12, 0x1f, RZ ;  /* 0x0000001f0c007819 */ /* 0x002fe200000006ff */
[----:B------:R-:W-:Y:S02]  /*2040*/  UIADD3.X UR15, UPT, UPT, URZ, UR29, URZ, UP0, !UPT ;  /* 0x0000001dff0f7290 */ /* 0x000fe400087fe4ff */
[----:B------:R-:W-:Y:S02]  /*2050*/  ULEA UR8, UR4, UR24, 0xe ;  /* 0x0000001804087291 */ /* 0x000fe4000f8e70ff */
[----:B------:R-:W-:-:S02]  /*2060*/  UISETP.NE.AND UP0, UPT, UR13, UR26, UPT ;  /* 0x0000001a0d00728c */ /* 0x000fc4000bf05270 */
[----:B------:R-:W-:Y:S02]  /*2070*/  ULEA UR7, UR5, UR6, 0x3 ;  /* 0x0000000605077291 */ /* 0x000fe4000f8e18ff */
[----:B------:R-:W-:Y:S02]  /*2080*/  UIADD3 UR16, UPT, UPT, UR16, 0x4400, URZ ;  /* 0x0000440010107890 */ /* 0x000fe4000fffe0ff */
[----:B------:R-:W-:Y:S02]  /*2090*/  UIADD3.X UR23, UPT, UPT, URZ, UR29, URZ, UP1, !UPT ;  /* 0x0000001dff177290 */ /* 0x000fe40008ffe4ff */
[----:B------:R-:W-:Y:S01]  /*20a0*/  UIADD3 UR8, UPT, UPT, UR6, 0x14400, UR8 ;  /* 0x0001440006087890 */ /* 0x000fe2000fffe008 */
[----:B------:R-:W-:Y:S01]  /*20b0*/  UMOV UR30, 0x0 ;  /* 0x00000000001e7882 */ /* 0x000fe20000000000 */
[----:B------:R-:W-:Y:S01]  /*20c0*/  UMOV UR31, 0x10000000 ;  /* 0x10000000001f7882 */ /* 0x000fe20000000000 */
[----:B------:R-:W-:Y:S01]  /*20d0*/  UMOV UR19, UR35 ;  /* 0x0000002300137c82 */ /* 0x000fe20008000000 */
[----:B------:R-:W-:Y:S01]  /*20e0*/  UMOV UR20, UR36 ;  /* 0x0000002400147c82 */ /* 0x000fe20008000000 */
[----:B------:R3:W4:Y:S01]  /*20f0*/  SYNCS.PHASECHK.TRANS64.TRYWAIT P0, [UR7+0x40], R0 ;  /* 0x00004000ff0075a7 */ /* 0x0007220008001107 */
[----:B------:R-:W-:Y:S01]  /*2100*/  UMOV UR4, 0xff0000 ;  /* 0x00ff000000047882 */ /* 0x000fe20000000000 */
[----:B------:R-:W-:Y:S01]  /*2110*/  UMOV UR12, UR36 ;  /* 0x00000024000c7c82 */ /* 0x000fe20008000000 */
[----:B------:R-:W-:Y:S01]  /*2120*/  UMOV UR9, UR17 ;  /* 0x0000001100097c82 */ /* 0x000fe20008000000 */
[----:B------:R-:W-:Y:S01]  /*2130*/  UMOV UR10, UR18 ;  /* 0x00000012000a7c82 */ /* 0x000fe20008000000 */
[----:B------:R-:W-:Y:S01]  /*2140*/  UTMALDG.3D [UR16], [UR22], desc[UR30] ;  /* 0x00001e10160075b4 */ /* 0x000fe20008011000 */
[----:B------:R1:W-:Y:S02]  /*2150*/  UTMALDG.3D.MULTICAST [UR8], [UR14], UR4, desc[UR30] ;  /* 0x00001e080e0073b4 */ /* 0x0003e40008011804 */
[----:B-1----:R-:W-:Y:S01]  /*2160*/  UMOV UR4, UR5 ;  /* 0x0000000500047c82 */ /* 0x002fe20008000000 */
[----:B------:R-:W-:Y:S05]  /*2170*/  BRA.U UP0, `(.L_x_39) ;  /* 0xfffffffd00487547 */ /* 0x000fea000b83ffff */
.L_x_33:
[C---:B------:R-:W-:Y:S01]  /*2180*/  LEA R3, R11.reuse, UR6, 0x3 ;  /* 0x000000060b037c11 */ /* 0x040fe2000f8e18ff */
[----:B------:R-:W-:Y:S01]  /*2190*/  NOP ;  /* 0x0000000000007918 */ /* 0x000fe20000000000 */
[----:B-1-3--:R-:W-:Y:S02]  /*21a0*/  SHF.L.U32 R0, R10, 0x1f, RZ ;  /* 0x0000001f0a007819 */ /* 0x00afe400000006ff */
[----:B------:R-:W-:Y:S02]  /*21b0*/  LEA R4, R11, UR6, 0x4 ;  /* 0x000000060b047c11 */ /* 0x000fe4000f8e20ff */
[----:B--2-4-:R-:W1:Y:S02]  /*21c0*/  SYNCS.PHASECHK.TRANS64.TRYWAIT P0, [R3+URZ+0xb0], R0 ;  /* 0x0000b000030075a7 */ /* 0x014e6400080011ff */
[----:B-1----:R-:W-:Y:S05]  /*21d0*/  @!P0 BRA `(.L_x_40) ;  /* 0x0000005c00208947 */ /* 0x002fea0003800000 */
.L_x_120:
[----:B------:R-:W2:Y:S01]  /*21e0*/  LDS.128 R4, [R4+0x140] ;  /* 0x0001400004047984 */ /* 0x000ea20000000c00 */
[----:B------:R-:W-:Y:S01]  /*21f0*/  UISETP.GE.AND UP0, UPT, UR42, 0x1, UPT ;  /* 0x000000012a00788c */ /* 0x000fe2000bf06270 */
[----:B------:R-:W-:Y:S01]  /*2200*/  @!PT LDS RZ, [RZ] ;  /* 0x00000000fffff984 */ /* 0x000fe20000000800 */
[----:B------:R-:W-:Y:S01]  /*2210*/  @!PT LDS RZ, [RZ] ;  /* 0x00000000fffff984 */ /* 0x000fe20000000800 */
[----:B------:R-:W-:Y:S01]  /*2220*/  @!PT LDS RZ, [RZ] ;  /* 0x00000000fffff984 */ /* 0x000fe20000000800 */
[----:B------:R-:W-:Y:S01]  /*2230*/  @!PT LDS RZ, [RZ] ;  /* 0x00000000fffff984 */ /* 0x000fe20000000800 */
[----:B------:R3:W-:Y:S06]  /*2240*/  MEMBAR.ALL.CTA ;  /* 0x0000000000007992 */ /* 0x0007ec0000008000 */
[----:B---3--:R-:W3:Y:S01]  /*2250*/  FENCE.VIEW.ASYNC.S ;  /* 0x00000000000073c6 */ /* 0x008ee20000000000 */
[----:B--2---:R-:W-:-:S13]  /*2260*/  LOP3.LUT P0, RZ, R6, 0x1, RZ, 0xc0, !PT ;  /* 0x0000000106ff7812 */ /* 0x004fda000780c0ff */
[----:B---3--:R-:W-:Y:S01]  /*2270*/  VOTEU.ANY UP1, P0 ;  /* 0x0000000000ff7886 */ /* 0x008fe20000020100 */
[----:B------:R-:W-:-:S13]  /*2280*/  PLOP3.LUT P0, PT, PT, PT, UP1, 0x80, 0x8 ;  /* 0x000000000008781c */ /* 0x000fda0003f0f018 */
[----:B-1----:R-:W-:Y:S02]  /*2290*/  @P0 LOP3.LUT R0, R5, 0xffff, RZ, 0xc0, !PT ;  /* 0x0000ffff05000812 */ /* 0x002fe400078ec0ff */
[----:B------:R-:W-:Y:S02]  /*22a0*/  @P0 MOV R2, R4 ;  /* 0x0000000400020202 */ /* 0x000fe40000000f00 */
[----:B------:R-:W-:Y:S01]  /*22b0*/  @P0 R2UR UR7, R0 ;  /* 0x00000000000702ca */ /* 0x000fe200000e0000 */
[----:B------:R-:W-:Y:S01]  /*22c0*/  VIADD R0, R3, 0xc0 ;  /* 0x000000c003007836 */ /* 0x000fe20000000000 */
[----:B------:R-:W-:Y:S02]  /*22d0*/  @P0 SHF.R.U32.HI R4, RZ, 0x10, R5 ;  /* 0x00000010ff040819 */ /* 0x000fe40000011605 */
[----:B------:R-:W-:Y:S02]  /*22e0*/  @P0 R2UR UR8, R2 ;  /* 0x00000000020802ca */ /* 0x000fe400000e0000 */
[----:B------:R-:W-:-:S02]  /*22f0*/  PRMT R0, RZ, 0x654, R0 ;  /* 0x00000654ff007816 */ /* 0x000fc40000000000 */
[----:B------:R-:W-:Y:S02]  /*2300*/  @P0 R2UR UR4, R4 ;  /* 0x00000000040402ca */ /* 0x000fe400000e0000 */
[----:B------:R1:W-:Y:S03]  /*2310*/  SYNCS.ARRIVE.TRANS64.RED.A1T0 RZ, [R0+URZ], RZ ;  /* 0x000000ff00ff79a7 */ /* 0x0003e600081004ff */
[----:B------:R-:W-:-:S04]  /*2320*/  @UP1 UMOV UR27, UR7 ;  /* 0x00000007001b1c82 */ /* 0x000fc80008000000 */
[----:B------:R-:W-:-:S04]  /*2330*/  @UP1 UMOV UR37, UR8 ;  /* 0x0000000800251c82 */ /* 0x000fc80008000000 */
[----:B------:R-:W-:Y:S01]  /*2340*/  @UP1 UMOV UR36, UR4 ;  /* 0x0000000400241c82 */ /* 0x000fe20008000000 */
[----:B------:R-:W-:Y:S05]  /*2350*/  BRA.U !UP0, `(.L_x_41) ;  /* 0x0000000108d47547 */ /* 0x000fea000b800000 */
[----:B------:R-:W2:Y:S01]  /*2360*/  LDCU.128 UR12, c[0x0][0xb10] ;  /* 0x00016200ff0c77ac */ /* 0x000ea20008000c00 */
[----:B------:R-:W3:Y:S01]  /*2370*/  LDCU UR26, c[0x0][0xb20] ;  /* 0x00016400ff1a77ac */ /* 0x000ee20008000800 */
[----:B------:R-:W4:Y:S01]  /*2380*/  LDCU UR20, c[0x0][0xb0c] ;  /* 0x00016180ff1477ac */ /* 0x000f220008000800 */
[----:B------:R-:W1:Y:S01]  /*2390*/  LDCU.64 UR10, c[0x0][0xb28] ;  /* 0x00016500ff0a77ac */ /* 0x000e620008000a00 */
[----:B------:R-:W-:Y:S02]  /*23a0*/  UISETP.NE.AND UP3, UPT, UR42, 0x1, UPT ;  /* 0x000000012a00788c */ /* 0x000fe4000bf65270 */
[----:B--2---:R-:W-:Y:S02]  /*23b0*/  UIMAD.WIDE.U32 UR16, UR38, UR15, URZ ;  /* 0x0000000f261072a5 */ /* 0x004fe4000f8e00ff */
[----:B------:R-:W-:Y:S02]  /*23c0*/  UIMAD.WIDE.U32 UR8, UR39, UR12, URZ ;  /* 0x0000000c270872a5 */ /* 0x000fe4000f8e00ff */
[----:B------:R-:W-:-:S02]  /*23d0*/  UISETP.NE.AND UP0, UPT, UR14, 0x1, UPT ;  /* 0x000000010e00788c */ /* 0x000fc4000bf05270 */
[----:B------:R-:W-:Y:S01]  /*23e0*/  UIMAD.WIDE.U32 UR22, UR27, UR15, URZ ;  /* 0x0000000f1b1672a5 */ /* 0x000fe2000f8e00ff */
[----:B------:R-:W-:Y:S02]  /*23f0*/  UMOV UR16, UR17 ;  /* 0x0000001100107c82 */ /* 0x000fe40008000000 */
[----:B------:R-:W-:Y:S01]  /*2400*/  UMOV UR8, UR9 ;  /* 0x0000000900087c82 */ /* 0x000fe20008000000 */
[----:B---3--:R-:W-:Y:S02]  /*2410*/  USHF.R.U32.HI UR16, URZ, UR26, UR16 ;  /* 0x0000001aff107299 */ /* 0x008fe40008011610 */
[----:B----4-:R-:W-:Y:S02]  /*2420*/  UISETP.NE.AND UP2, UPT, UR20, 0x1, UPT ;  /* 0x000000011400788c */ /* 0x010fe4000bf45270 */
[----:B------:R-:W-:Y:S02]  /*2430*/  USHF.R.U32.HI UR8, URZ, UR13, UR8 ;  /* 0x0000000dff087299 */ /* 0x000fe40008011608 */
[----:B------:R-:W-:-:S02]  /*2440*/  USEL UR7, UR38, UR16, !UP0 ;  /* 0x0000001026077287 */ /* 0x000fc4000c000000 */
[----:B------:R-:W-:Y:S02]  /*2450*/  USEL UR8, UR39, UR8, !UP2 ;  /* 0x0000000827087287 */ /* 0x000fe4000d000000 */
[----:B-1----:R-:W-:Y:S01]  /*2460*/  UIMAD.WIDE.U32 UR16, UR7, UR10, URZ ;  /* 0x0000000a071072a5 */ /* 0x002fe2000f8e00ff */
[----:B------:R-:W-:Y:S01]  /*2470*/  UMOV UR4, UR23 ;  /* 0x0000001700047c82 */ /* 0x000fe20008000000 */
[----:B------:R-:W-:Y:S02]  /*2480*/  UIMAD.WIDE.U32 UR18, UR37, UR12, URZ ;  /* 0x0000000c251272a5 */ /* 0x000fe4000f8e00ff */
[----:B------:R-:W-:-:S03]  /*2490*/  UIMAD.WIDE.U32 UR22, UR8, UR10, URZ ;  /* 0x0000000a081672a5 */ /* 0x000fc6000f8e00ff */
[----:B------:R-:W-:Y:S01]  /*24a0*/  UMOV UR16, UR17 ;  /* 0x0000001100107c82 */ /* 0x000fe20008000000 */
[----:B------:R-:W-:Y:S02]  /*24b0*/  USHF.R.U32.HI UR4, URZ, UR26, UR4 ;  /* 0x0000001aff047299 */ /* 0x000fe40008011604 */
[----:B------:R-:W-:Y:S01]  /*24c0*/  @UP3 USHF.R.U32.HI UR7, URZ, UR11, UR16 ;  /* 0x0000000bff073299 */ /* 0x000fe20008011610 */
[----:B------:R-:W-:Y:S01]  /*24d0*/  UMOV UR18, UR19 ;  /* 0x0000001300127c82 */ /* 0x000fe20008000000 */
[----:B------:R-:W-:Y:S01]  /*24e0*/  UMOV UR22, UR23 ;  /* 0x0000001700167c82 */ /* 0x000fe20008000000 */
[----:B------:R-:W-:Y:S02]  /*24f0*/  USHF.R.U32.HI UR13, URZ, UR13, UR18 ;  /* 0x0000000dff0d7299 */ /* 0x000fe40008011612 */
[----:B------:R-:W-:Y:S02]  /*2500*/  USEL UR4, UR27, UR4, !UP0 ;  /* 0x000000041b047287 */ /* 0x000fe4000c000000 */
[----:B------:R-:W-:-:S02]  /*2510*/  @UP3 USHF.R.U32.HI UR8, URZ, UR11, UR22 ;  /* 0x0000000bff083299 */ /* 0x000fc40008011616 */
[----:B------:R-:W-:Y:S02]  /*2520*/  UIMAD UR9, UR42, UR7, URZ ;  /* 0x000000072a0972a4 */ /* 0x000fe4000f8e02ff */
[----:B------:R-:W-:Y:S02]  /*2530*/  USEL UR7, UR37, UR13, !UP2 ;  /* 0x0000000d25077287 */ /* 0x000fe4000d000000 */
[----:B------:R-:W-:Y:S02]  /*2540*/  UIMAD UR12, UR42, UR8, URZ ;  /* 0x000000082a0c72a4 */ /* 0x000fe4000f8e02ff */
[----:B------:R-:W-:Y:S02]  /*2550*/  UISETP.GE.AND UP0, UPT, UR4, UR9, UPT ;  /* 0x000000090400728c */ /* 0x000fe4000bf06270 */
[----:B------:R-:W-:Y:S02]  /*2560*/  UIMAD.WIDE.U32 UR16, UR4, UR10, URZ ;  /* 0x0000000a041072a5 */ /* 0x000fe4000f8e00ff */
[----:B------:R-:W-:-:S02]  /*2570*/  UISETP.GE.OR UP0, UPT, UR7, UR12, UP0 ;  /* 0x0000000c0700728c */ /* 0x000fc40008706670 */
[----:B------:R-:W-:Y:S02]  /*2580*/  UIMAD.WIDE.U32 UR12, UR7, UR10, URZ ;  /* 0x0000000a070c72a5 */ /* 0x000fe4000f8e00ff */
[----:B------:R-:W-:Y:S01]  /*2590*/  UIADD3 UR15, UPT, UPT, -UR4, URZ, URZ ;  /* 0x000000ff040f7290 */ /* 0x000fe2000fffe1ff */
[----:B------:R-:W-:Y:S01]  /*25a0*/  UMOV UR10, UR17 ;  /* 0x00000011000a7c82 */ /* 0x000fe20008000000 */
[----:B------:R-:W-:Y:S02]  /*25b0*/  UIADD3 UR12, UPT, UPT, -UR7, URZ, URZ ;  /* 0x000000ff070c7290 */ /* 0x000fe4000fffe1ff */
[----:B------:R-:W-:-:S03]  /*25c0*/  USHF.R.U32.HI UR10, URZ, UR11, UR10 ;  /* 0x0000000bff0a7299 */ /* 0x000fc6000801160a */
[----:B------:R-:W-:Y:S01]  /*25d0*/  @!UP0 UMOV UR9, UR13 ;  /* 0x0000000d00098c82 */ /* 0x000fe20008000000 */
[----:B------:R-:W-:Y:S02]  /*25e0*/  UIMAD UR15, UR14, UR15, UR27 ;  /* 0x0000000f0e0f72a4 */ /* 0x000fe4000f8e021b */
[----:B------:R-:W-:Y:S02]  /*25f0*/  USEL UR10, UR4, UR10, !UP3 ;  /* 0x0000000a040a7287 */ /* 0x000fe4000d800000 */
[----:B------:R-:W-:Y:S02]  /*2600*/  @!UP0 USHF.R.U32.HI UR9, URZ, UR11, UR9 ;  /* 0x0000000bff098299 */ /* 0x000fe40008011609 */
[----:B------:R-:W-:Y:S02]  /*2610*/  UIADD3 UR11, UPT, UPT, -UR10, URZ, URZ ;  /* 0x000000ff0a0b7290 */ /* 0x000fe4000fffe1ff */
[----:B------:R-:W-:Y:S02]  /*2620*/  @!UP0 USEL UR9, UR7, UR9, !UP3 ;  /* 0x0000000907098287 */ /* 0x000fe4000d800000 */
[----:B------:R-:W-:-:S02]  /*2630*/  UIMAD UR11, UR42, UR11, UR4 ;  /* 0x0000000b2a0b72a4 */ /* 0x000fc4000f8e0204 */
[----:B------:R-:W-:Y:S02]  /*2640*/  @!UP0 UIADD3 UR10, UPT, UPT, UR10, -UR9, URZ ;  /* 0x800000090a0a8290 */ /* 0x000fe4000fffe0ff */
[----:B------:R-:W-:Y:S02]  /*2650*/  @!UP0 UIMAD UR9, UR11, UR8, UR9 ;  /* 0x000000080b0982a4 */ /* 0x000fe4000f8e0209 */
[----:B------:R-:W-:Y:S02]  /*2660*/  @!UP0 UIMAD UR4, UR42, UR10, UR7 ;  /* 0x0000000a2a0482a4 */ /* 0x000fe4000f8e0207 */
[----:B------:R-:W-:Y:S02]  /*2670*/  UIMAD UR8, UR20, UR12, UR37 ;  /* 0x0000000c140872a4 */ /* 0x000fe4000f8e0225 */
[----:B------:R-:W-:Y:S01]  /*2680*/  UIMAD UR27, UR4, UR14, UR15 ;  /* 0x0000000e041b72a4 */ /* 0x000fe2000f8e020f */
[----:B------:R-:W-:Y:S02]  /*2690*/  @!UP0 UMOV UR7, UR9 ;  /* 0x0000000900078c82 */ /* 0x000fe40008000000 */
[----:B------:R-:W-:-:S12]  /*26a0*/  UIMAD UR37, UR7, UR20, UR8 ;  /* 0x00000014072572a4 */ /* 0x000fd8000f8e0208 */
.L_x_41:
[----:B------:R-:W2:Y:S02]  /*26b0*/  LDCU UR4, c[0x0][0xb30] ;  /* 0x00016600ff0477ac */ /* 0x000ea40008000800 */
[----:B--2---:R-:W-:-:S09]  /*26c0*/  UISETP.NE.AND UP0, UPT, UR4, 0x1, UPT ;  /* 0x000000010400788c */ /* 0x004fd2000bf05270 */
[----:B------:R-:W-:Y:S05]  /*26d0*/  BRA.U UP0, `(.L_x_42) ;  /* 0x0000000100447547 */ /* 0x000fea000b800000 */
[----:B------:R-:W2:Y:S01]  /*26e0*/  LDCU.128 UR12, c[0x0][0xb10] ;  /* 0x00016200ff0c77ac */ /* 0x000ea20008000c00 */
[----:B------:R-:W3:Y:S01]  /*26f0*/  LDCU UR16, c[0x0][0xb0c] ;  /* 0x00016180ff1077ac */ /* 0x000ee20008000800 */
[----:B------:R-:W4:Y:S01]  /*2700*/  LDCU UR17, c[0x0][0xb20] ;  /* 0x00016400ff1177ac */ /* 0x000f220008000800 */
[----:B--2---:R-:W-:Y:S02]  /*2710*/  UIMAD.WIDE.U32 UR10, UR37, UR12, URZ ;  /* 0x0000000c250a72a5 */ /* 0x004fe4000f8e00ff */
[----:B------:R-:W-:Y:S02]  /*2720*/  UIMAD.WIDE.U32 UR8, UR27, UR15, URZ ;  /* 0x0000000f1b0872a5 */ /* 0x000fe4000f8e00ff */
[----:B---3--:R-:W-:Y:S02]  /*2730*/  UISETP.NE.AND UP2, UPT, UR16, 0x1, UPT ;  /* 0x000000011000788c */ /* 0x008fe4000bf45270 */
[----:B------:R-:W-:Y:S01]  /*2740*/  UISETP.NE.AND UP0, UPT, UR14, 0x1, UPT ;  /* 0x000000010e00788c */ /* 0x000fe2000bf05270 */
[----:B------:R-:W-:-:S02]  /*2750*/  UMOV UR7, UR11 ;  /* 0x0000000b00077c82 */ /* 0x000fc40008000000 */
[----:B------:R-:W-:Y:S01]  /*2760*/  UMOV UR4, UR9 ;  /* 0x0000000900047c82 */ /* 0x000fe20008000000 */
[----:B------:R-:W-:Y:S02]  /*2770*/  USHF.R.U32.HI UR7, URZ, UR13, UR7 ;  /* 0x0000000dff077299 */ /* 0x000fe40008011607 */
[----:B----4-:R-:W-:Y:S02]  /*2780*/  USHF.R.U32.HI UR4, URZ, UR17, UR4 ;  /* 0x00000011ff047299 */ /* 0x010fe40008011604 */
[----:B------:R-:W-:Y:S02]  /*2790*/  USEL UR7, UR37, UR7, !UP2 ;  /* 0x0000000725077287 */ /* 0x000fe4000d000000 */
[----:B------:R-:W-:-:S04]  /*27a0*/  USEL UR4, UR27, UR4, !UP0 ;  /* 0x000000041b047287 */ /* 0x000fc8000c000000 */
[----:B------:R-:W-:Y:S02]  /*27b0*/  UIADD3 UR8, UPT, UPT, UR7, -UR4, URZ ;  /* 0x8000000407087290 */ /* 0x000fe4000fffe0ff */
[----:B------:R-:W-:Y:S02]  /*27c0*/  UIADD3 UR4, UPT, UPT, -UR7, UR4, URZ ;  /* 0x0000000407047290 */ /* 0x000fe4000fffe1ff */
[----:B------:R-:W-:Y:S02]  /*27d0*/  UIMAD UR27, UR8, UR14, UR27 ;  /* 0x0000000e081b72a4 */ /* 0x000fe4000f8e021b */
[----:B------:R-:W-:-:S12]  /*27e0*/  UIMAD UR37, UR4, UR16, UR37 ;  /* 0x00000010042572a4 */ /* 0x000fd8000f8e0225 */
.L_x_42:
[----:B------:R-:W-:Y:S01]  /*27f0*/  VIADD R11, R11, 0x1 ;  /* 0x000000010b0b7836 */ /* 0x000fe20000000000 */
[----:B------:R-:W-:Y:S01]  /*2800*/  R2UR UR4, R76 ;  /* 0x000000004c0472ca */ /* 0x000fe200000e0000 */
[----:B------:R-:W-:Y:S01]  /*2810*/  UIADD3 UR20, UPT, UPT, UR37, UR63, URZ ;  /* 0x0000003f25147290 */ /* 0x000fe2000fffe0ff */
[----:B------:R-:W-:Y:S02]  /*2820*/  PLOP3.LUT P1, PT, PT, PT, PT, 0x80, 0x8 ;  /* 0x000000000008781c */ /* 0x000fe40003f2f070 */
[----:B------:R-:W-:-:S04]  /*2830*/  ISETP.NE.AND P0, PT, R11, 0x2, PT ;  /* 0x000000020b00780c */ /* 0x000fc80003f05270 */
[----:B-1----:R-:W-:Y:S02]  /*2840*/  SEL R0, RZ, 0x1, P0 ;  /* 0x00000001ff007807 */ /* 0x002fe40000000000 */
[----:B------:R-:W-:Y:S02]  /*2850*/  SEL R11, R11, RZ, P0 ;  /* 0x000000ff0b0b7207 */ /* 0x000fe40000000000 */
[----:B------:R-:W-:Y:S01]  /*2860*/  LOP3.LUT R10, R10, R0, RZ, 0x3c, !PT ;  /* 0x000000000a0a7212 */ /* 0x000fe200078e3cff */
[----:B------:R-:W-:Y:S01]  /*2870*/  UIADD3 UR26, UPT, UPT, UR27, UR4, URZ ;  /* 0x000000041b1a7290 */ /* 0x000fe2000fffe0ff */
[----:B------:R-:W-:Y:S11]  /*2880*/  BRA.U UP1, `(.L_x_43) ;  /* 0xfffffff101407547 */ /* 0x000ff6000b83ffff */
[----:B------:R-:W-:Y:S01]  /*2890*/  UIADD3 UR7, UPT, UPT, UR6, 0x40, URZ ;  /* 0x0000004006077890 */ /* 0x000fe2000fffe0ff */
[----:B------:R-:W-:-:S03]  /*28a0*/  SHF.L.U32 R2, R12, 0x1f, RZ ;  /* 0x0000001f0c027819 */ /* 0x000fc600000006ff */
[----:B------:R-:W-:-:S09]  /*28b0*/  ULEA UR4, UR5, UR7, 0x3 ;  /* 0x0000000705047291 */ /* 0x000fd2000f8e18ff */
[----:B------:R-:W1:Y:S02]  /*28c0*/  SYNCS.PHASECHK.TRANS64.TRYWAIT P0, [UR4], R2 ;  /* 0x00000002ff0075a7 */ /* 0x000e640008001104 */
[----:B-1----:R-:W-:Y:S05]  /*28d0*/  @!P0 BRA `(.L_x_44) ;  /* 0x0000005400748947 */ /* 0x002fea0003800000 */
.L_x_122:
[----:B------:R-:W-:-:S04]  /*28e0*/  UIADD3 UR4, UPT, UPT, UR5, 0x1, URZ ;  /* 0x0000000105047890 */ /* 0x000fc8000fffe0ff */
[----:B------:R-:W-:-:S04]  /*28f0*/  UISETP.NE.AND UP0, UPT, UR4, 0x8, UPT ;  /* 0x000000080400788c */ /* 0x000fc8000bf05270 */
[----:B------:R-:W-:Y:S02]  /*2900*/  USEL UR6, URZ, 0x1, UP0 ;  /* 0x00000001ff067887 */ /* 0x000fe40008000000 */
[----:B------:R-:W-:-:S04]  /*2910*/  USEL UR4, UR4, URZ, UP0 ;  /* 0x000000ff04047287 */ /* 0x000fc80008000000 */
[----:B------:R-:W-:Y:S01]  /*2920*/  ULEA UR5, UR4, UR7, 0x3 ;  /* 0x0000000704057291 */ /* 0x000fe2000f8e18ff */
[----:B-1----:R-:W-:-:S04]  /*2930*/  LOP3.LUT R2, R12, UR6, RZ, 0x3c, !PT ;  /* 0x000000060c027c12 */ /* 0x002fc8000f8e3cff */
[----:B------:R-:W-:-:S04]  /*2940*/  SHF.L.U32 R3, R2, 0x1f, RZ ;  /* 0x0000001f02037819 */ /* 0x000fc800000006ff */
[----:B------:R-:W1:Y:S02]  /*2950*/  SYNCS.PHASECHK.TRANS64.TRYWAIT P0, [UR5], R3 ;  /* 0x00000003ff0075a7 */ /* 0x000e640008001105 */
[----:B-1----:R-:W-:Y:S05]  /*2960*/  @!P0 BRA `(.L_x_45) ;  /* 0x0000005400688947 */ /* 0x002fea0003800000 */
.L_x_124:
[----:B------:R-:W-:-:S04]  /*2970*/  UIADD3 UR4, UPT, UPT, UR4, 0x1, URZ ;  /* 0x0000000104047890 */ /* 0x000fc8000fffe0ff */
[----:B------:R-:W-:-:S04]  /*2980*/  UISETP.NE.AND UP0, UPT, UR4, 0x8, UPT ;  /* 0x000000080400788c */ /* 0x000fc8000bf05270 */
[----:B------:R-:W-:Y:S02]  /*2990*/  USEL UR6, URZ, 0x1, UP0 ;  /* 0x00000001ff067887 */ /* 0x000fe40008000000 */
[----:B------:R-:W-:-:S04]  /*29a0*/  USEL UR4, UR4, URZ, UP0 ;  /* 0x000000ff04047287 */ /* 0x000fc80008000000 */
[----:B------:R-:W-:Y:S01]  /*29b0*/  ULEA UR5, UR4, UR7, 0x3 ;  /* 0x0000000704057291 */ /* 0x000fe2000f8e18ff */
[----:B------:R-:W-:-:S04]  /*29c0*/  LOP3.LUT R2, R2, UR6, RZ, 0x3c, !PT ;  /* 0x0000000602027c12 */ /* 0x000fc8000f8e3cff */
[----:B-1----:R-:W-:-:S04]  /*29d0*/  SHF.L.U32 R3, R2, 0x1f, RZ ;  /* 0x0000001f02037819 */ /* 0x002fc800000006ff */
[----:B------:R-:W1:Y:S02]  /*29e0*/  SYNCS.PHASECHK.TRANS64.TRYWAIT P0, [UR5], R3 ;  /* 0x00000003ff0075a7 */ /* 0x000e640008001105 */
[----:B-1----:R-:W-:Y:S05]  /*29f0*/  @!P0 BRA `(.L_x_46) ;  /* 0x00000054005c8947 */ /* 0x002fea0003800000 */
.L_x_126:
        /* <DEDUP_REMOVED lines=9> */
.L_x_128:
        /* <DEDUP_REMOVED lines=9> */
.L_x_130:
        /* <DEDUP_REMOVED lines=9> */
.L_x_132:
        /* <DEDUP_REMOVED lines=9> */
.L_x_134:
[----:B------:R-:W-:-:S04]  /*2c40*/  UIADD3 UR4, UPT, UPT, UR4, 0x1, URZ ;  /* 0x0000000104047890 */ /* 0x000fc8000fffe0ff */
[----:B------:R-:W-:-:S04]  /*2c50*/  UISETP.NE.AND UP0, UPT, UR4, 0x8, UPT ;  /* 0x000000080400788c */ /* 0x000fc8000bf05270 */
[----:B------:R-:W-:Y:S02]  /*2c60*/  USEL UR5, URZ, 0x1, UP0 ;  /* 0x00000001ff057887 */ /* 0x000fe40008000000 */
[----:B------:R-:W-:-:S04]  /*2c70*/  USEL UR4, UR4, URZ, UP0 ;  /* 0x000000ff04047287 */ /* 0x000fc80008000000 */
[----:B------:R-:W-:Y:S01]  /*2c80*/  ULEA UR4, UR4, UR7, 0x3 ;  /* 0x0000000704047291 */ /* 0x000fe2000f8e18ff */
[----:B------:R-:W-:-:S04]  /*2c90*/  LOP3.LUT R2, R2, UR5, RZ, 0x3c, !PT ;  /* 0x0000000502027c12 */ /* 0x000fc8000f8e3cff */
[----:B------:R-:W-:Y:S01]  /*2ca0*/  SHF.L.U32 R2, R2, 0x1f, RZ ;  /* 0x0000001f02027819 */ /* 0x000fe200000006ff */
[----:B-1----:R-:W-:-:S07]  /*2cb0*/  IMAD.U32 R0, RZ, RZ, UR4 ;  /* 0x00000004ff007e24 */ /* 0x002fce000f8e00ff */
.L_x_51:
[----:B-1----:R1:W2:Y:S02]  /*2cc0*/  SYNCS.PHASECHK.TRANS64.TRYWAIT P0, [R0+URZ], R2 ;  /* 0x00000002000075a7 */ /* 0x0022a400080011ff */
[----:B--2---:R-:W-:Y:S05]  /*2cd0*/  @!P0 NANOSLEEP.SYNCS 0x989680 ;  /* 0x009896800000895d */ /* 0x004fea0003900000 */
[----:B------:R-:W2:Y:S02]  /*2ce0*/  @!P0 SYNCS.PHASECHK.TRANS64 P0, [R0+URZ], R2 ;  /* 0x00000002000085a7 */ /* 0x000ea400080010ff */
[----:B--2---:R-:W-:Y:S05]  /*2cf0*/  @P0 EXIT ;  /* 0x000000000000094d */ /* 0x004fea0003800000 */
[----:B------:R-:W-:Y:S05]  /*2d00*/  BRA `(.L_x_51) ;  /* 0xfffffffc00ec7947 */ /* 0x000fea000383ffff */
.L_x_23:
[----:B------:R-:W-:-:S04]  /*2d10*/  UISETP.NE.AND UP0, UPT, UR45, URZ, UPT ;  /* 0x000000ff2d00728c */ /* 0x000fc8000bf05270 */
[----:B------:R-:W-:-:S09]  /*2d20*/  UISETP.NE.OR UP0, UPT, UR18, 0x1, UP0 ;  /* 0x000000011200788c */ /* 0x000fd20008705670 */
[----:B------:R-:W-:Y:S05]  /*2d30*/  BRA.U UP0, `(.L_x_52) ;  /* 0x0000000500487547 */ /* 0x000fea000b800000 */
[----:B------:R-:W-:Y:S01]  /*2d40*/  ISETP.GE.U32.AND P2, PT, R0, 0x8, PT ;  /* 0x000000080000780c */ /* 0x000fe20003f46070 */
[----:B------:R-:W-:Y:S01]  /*2d50*/  IMAD.MOV.U32 R12, RZ, RZ, 0x1 ;  /* 0x00000001ff0c7424 */ /* 0x000fe200078e00ff */
[----:B------:R-:W-:Y:S02]  /*2d60*/  CS2R R10, SRZ ;  /* 0x00000000000a7805 */ /* 0x000fe4000001ff00 */
[----:B------:R-:W-:Y:S01]  /*2d70*/  CS2R R8, SRZ ;  /* 0x0000000000087805 */ /* 0x000fe2000001ff00 */
[----:B------:R-:W-:Y:S01]  /*2d80*/  UMOV UR6, 0x400 ;  /* 0x0000040000067882 */ /* 0x000fe20000000000 */
[----:B------:R-:W-:Y:S01]  /*2d90*/  UMOV UR5, URZ ;  /* 0x000000ff00057c82 */ /* 0x000fe20008000000 */
[----:B------:R-:W-:-:S12]  /*2da0*/  ULEA UR6, UR45, UR6, 0x18 ;  /* 0x000000062d067291 */ /* 0x000fd8000f8ec0ff */
.L_x_56:
[----:B------:R-:W-:Y:S02]  /*2db0*/  LEA R2, R8, UR6, 0x3 ;  /* 0x0000000608027c11 */ /* 0x000fe4000f8e18ff */
[----:B------:R-:W-:-:S03]  /*2dc0*/  SHF.L.U32 R4, R9, 0x1f, RZ ;  /* 0x0000001f09047819 */ /* 0x000fc600000006ff */
[----:B------:R-:W-:Y:S01]  /*2dd0*/  VIADD R5, R2, 0x120 ;  /* 0x0000012002057836 */ /* 0x000fe20000000000 */
[----:B------:R-:W2:Y:S02]  /*2de0*/  SYNCS.PHASECHK.TRANS64.TRYWAIT P0, [R2+URZ+0x110], R4 ;  /* 0x00011004020075a7 */ /* 0x000ea400080011ff */
[----:B--2---:R-:W-:Y:S05]  /*2df0*/  @!P0 BRA `(.L_x_53) ;  /* 0x0000005000d48947 */ /* 0x004fea0003800000 */
.L_x_135:
[----:B------:R-:W-:Y:S01]  /*2e00*/  ULEA UR4, UR5, UR6, 0x3 ;  /* 0x0000000605047291 */ /* 0x000fe2000f8e18ff */
[----:B--2---:R-:W-:Y:S01]  /*2e10*/  PRMT R2, RZ, 0x654, R5 ;  /* 0x00000654ff027816 */ /* 0x004fe20000000005 */
[----:B------:R-:W-:Y:S01]  /*2e20*/  @!P2 IMAD.MOV.U32 R4, RZ, RZ, 0x10 ;  /* 0x00000010ff04a424 */ /* 0x000fe200078e00ff */
[----:B------:R-:W-:Y:S01]  /*2e30*/  SHF.L.U32 R5, R12, 0x1f, RZ ;  /* 0x0000001f0c057819 */ /* 0x000fe200000006ff */
[----:B------:R-:W-:Y:S01]  /*2e40*/  UIADD3 UR7, UPT, UPT, UR4, 0xb0, URZ ;  /* 0x000000b004077890 */ /* 0x000fe2000fffe0ff */
[----:B------:R2:W-:Y:S05]  /*2e50*/  SYNCS.ARRIVE.TRANS64.RED.A1T0 RZ, [R2+URZ], RZ ;  /* 0x000000ff02ff79a7 */ /* 0x0005ea00081004ff */
[----:B------:R-:W-:Y:S01]  /*2e60*/  IMAD.U32 R6, RZ, RZ, UR7 ;  /* 0x00000007ff067e24 */ /* 0x000fe2000f8e00ff */
[----:B------:R-:W3:Y:S04]  /*2e70*/  SYNCS.PHASECHK.TRANS64.TRYWAIT P0, [UR4+0xc0], R5 ;  /* 0x0000c005ff0075a7 */ /* 0x000ee80008001104 */
[----:B------:R-:W-:Y:S01]  /*2e80*/  PRMT R6, R0, 0x654, R6 ;  /* 0x0000065400067816 */ /* 0x000fe20000000006 */
[----:B--23--:R-:W-:Y:S06]  /*2e90*/  @!P0 BRA `(.L_x_54) ;  /* 0x0000005000c08947 */ /* 0x00cfec0003800000 */
.L_x_137:
[----:B------:R-:W-:Y:S01]  /*2ea0*/  ULEA UR8, UR5, UR6, 0x4 ;  /* 0x0000000605087291 */ /* 0x000fe2000f8e20ff */
[----:B------:R-:W-:Y:S01]  /*2eb0*/  SEL R3, R6, R3, !P2 ;  /* 0x0000000306037207 */ /* 0x000fe20005000000 */
[----:B------:R-:W-:Y:S01]  /*2ec0*/  UIADD3 UR9, UPT, UPT, UR4, 0xb0, URZ ;  /* 0x000000b004097890 */ /* 0x000fe2000fffe0ff */
[----:B--2---:R-:W-:Y:S01]  /*2ed0*/  LEA R2, R11, UR6, 0x3 ;  /* 0x000000060b027c11 */ /* 0x004fe2000f8e18ff */
[----:B------:R-:W-:Y:S01]  /*2ee0*/  UIADD3 UR8, UPT, UPT, UR8, 0x140, URZ ;  /* 0x0000014008087890 */ /* 0x000fe2000fffe0ff */
[----:B------:R2:W-:Y:S01]  /*2ef0*/  @!P2 SYNCS.ARRIVE.TRANS64.RED RZ, [R3+URZ], R4 ;  /* 0x0000000403ffa9a7 */ /* 0x0005e200080004ff */
[----:B------:R-:W-:Y:S01]  /*2f00*/  UIADD3 UR4, UPT, UPT, UR5, 0x1, URZ ;  /* 0x0000000105047890 */ /* 0x000fe2000fffe0ff */
[----:B------:R-:W-:-:S03]  /*2f10*/  VIADD R8, R8, 0x1 ;  /* 0x0000000108087836 */ /* 0x000fc60000000000 */
[----:B------:R-:W-:Y:S02]  /*2f20*/  UISETP.NE.AND UP0, UPT, UR4, 0x2, UPT ;  /* 0x000000020400788c */ /* 0x000fe4000bf05270 */
[----:B------:R-:W-:Y:S01]  /*2f30*/  ISETP.NE.AND P0, PT, R8, 0x2, PT ;  /* 0x000000020800780c */ /* 0x000fe20003f05270 */
[----:B------:R-:W-:Y:S06]  /*2f40*/  UGETNEXTWORKID.BROADCAST [UR8], [UR9] ;  /* 0x00000000080073ca */ /* 0x000fec0008000100 */
[----:B------:R-:W-:Y:S02]  /*2f50*/  USEL UR7, URZ, 0x1, UP0 ;  /* 0x00000001ff077887 */ /* 0x000fe40008000000 */
[----:B------:R-:W-:-:S04]  /*2f60*/  USEL UR5, UR4, URZ, UP0 ;  /* 0x000000ff04057287 */ /* 0x000fc80008000000 */
[----:B------:R-:W-:Y:S02]  /*2f70*/  LOP3.LUT R12, R12, UR7, RZ, 0x3c, !PT ;  /* 0x000000070c0c7c12 */ /* 0x000fe4000f8e3cff */
[----:B--2---:R-:W-:-:S04]  /*2f80*/  SHF.L.U32 R4, R10, 0x1f, RZ ;  /* 0x0000001f0a047819 */ /* 0x004fc800000006ff */
[----:B------:R-:W2:Y:S02]  /*2f90*/  SYNCS.PHASECHK.TRANS64.TRYWAIT P1, [R2+URZ+0xb0], R4 ;  /* 0x0000b004020075a7 */ /* 0x000ea400080211ff */
[----:B--2---:R-:W-:Y:S05]  /*2fa0*/  @!P1 BRA `(.L_x_55) ;  /* 0x0000005000949947 */ /* 0x004fea0003800000 */
.L_x_138:
[C---:B--2---:R-:W-:Y:S01]  /*2fb0*/  LEA R4, R11.reuse, UR6, 0x4 ;  /* 0x000000060b047c11 */ /* 0x044fe2000f8e20ff */
[----:B------:R-:W-:Y:S01]  /*2fc0*/  VIADD R2, R2, 0xc0 ;  /* 0x000000c002027836 */ /* 0x000fe20000000000 */
[----:B------:R-:W-:Y:S01]  /*2fd0*/  SEL R8, R8, RZ, P0 ;  /* 0x000000ff08087207 */ /* 0x000fe20000000000 */
[----:B------:R-:W-:-:S03]  /*2fe0*/  VIADD R11, R11, 0x1 ;  /* 0x000000010b0b7836 */ /* 0x000fc60000000000 */
[----:B------:R-:W2:Y:S01]  /*2ff0*/  LDS.128 R4, [R4+0x140] ;  /* 0x0001400004047984 */ /* 0x000ea20000000c00 */
[----:B------:R-:W-:Y:S02]  /*3000*/  PRMT R2, RZ, 0x654, R2 ;  /* 0x00000654ff027816 */ /* 0x000fe40000000002 */
[C---:B------:R-:W-:Y:S01]  /*3010*/  ISETP.NE.AND P1, PT, R11.reuse, 0x2, PT ;  /* 0x000000020b00780c */ /* 0x040fe20003f25270 */
[----:B------:R-:W-:Y:S01]  /*3020*/  @!PT LDS RZ, [RZ] ;  /* 0x00000000fffff984 */ /* 0x000fe20000000800 */
[----:B------:R-:W-:Y:S01]  /*3030*/  @!PT LDS RZ, [RZ] ;  /* 0x00000000fffff984 */ /* 0x000fe20000000800 */
[----:B------:R-:W-:Y:S01]  /*3040*/  @!PT LDS RZ, [RZ] ;  /* 0x00000000fffff984 */ /* 0x000fe20000000800 */
[----:B------:R-:W-:Y:S01]  /*3050*/  @!PT LDS RZ, [RZ] ;  /* 0x00000000fffff984 */ /* 0x000fe20000000800 */
[----:B------:R3:W-:Y:S06]  /*3060*/  MEMBAR.ALL.CTA ;  /* 0x0000000000007992 */ /* 0x0007ec0000008000 */
[----:B---3--:R-:W3:Y:S01]  /*3070*/  FENCE.VIEW.ASYNC.S ;  /* 0x00000000000073c6 */ /* 0x008ee20000000000 */
[----:B------:R-:W-:Y:S01]  /*3080*/  SEL R11, R11, RZ, P1 ;  /* 0x000000ff0b0b7207 */ /* 0x000fe20000800000 */
[----:B---3--:R3:W-:Y:S01]  /*3090*/  SYNCS.ARRIVE.TRANS64.RED.A1T0 RZ, [R2+URZ], RZ ;  /* 0x000000ff02ff79a7 */ /* 0x0087e200081004ff */
[----:B--2---:R-:W-:-:S02]  /*30a0*/  LOP3.LUT P3, RZ, R6, 0x1, RZ, 0xc0, !PT ;  /* 0x0000000106ff7812 */ /* 0x004fc4000786c0ff */
[----:B------:R-:W-:-:S04]  /*30b0*/  SEL R4, RZ, 0x1, P1 ;  /* 0x00000001ff047807 */ /* 0x000fc80000800000 */
[----:B------:R-:W-:Y:S02]  /*30c0*/  LOP3.LUT R10, R10, R4, RZ, 0x3c, !PT ;  /* 0x000000040a0a7212 */ /* 0x000fe400078e3cff */
[----:B---3--:R-:W-:-:S04]  /*30d0*/  SEL R2, RZ, 0x1, P0 ;  /* 0x00000001ff027807 */ /* 0x008fc80000000000 */
[----:B------:R-:W-:Y:S01]  /*30e0*/  LOP3.LUT R9, R9, R2, RZ, 0x3c, !PT ;  /* 0x0000000209097212 */ /* 0x000fe200078e3cff */
[----:B------:R-:W-:Y:S06]  /*30f0*/  @P3 BRA `(.L_x_56) ;  /* 0xfffffffc002c3947 */ /* 0x000fec000383ffff */
[----:B------:R-:W-:Y:S01]  /*3100*/  ULEA UR4, UR5, UR6, 0x3 ;  /* 0x0000000605047291 */ /* 0x000fe2000f8e18ff */
[----:B------:R-:W-:-:S08]  /*3110*/  SHF.L.U32 R2, R12, 0x1f, RZ ;  /* 0x0000001f0c027819 */ /* 0x000fd000000006ff */
[----:B------:R-:W2:Y:S02]  /*3120*/  SYNCS.PHASECHK.TRANS64 P0, [UR4+0xc0], R2 ;  /* 0x0000c002ff0075a7 */ /* 0x000ea40008001004 */
[----:B--2---:R-:W-:Y:S05]  /*3130*/  @P0 BRA `(.L_x_57) ;  /* 0x0000000000080947 */ /* 0x004fea0003800000 */
[----:B------:R-:W2:Y:S02]  /*3140*/  SYNCS.PHASECHK.TRANS64.TRYWAIT P0, [UR4+0xc0], R2 ;  /* 0x0000c002ff0075a7 */ /* 0x000ea40008001104 */
[----:B--2---:R-:W-:Y:S05]  /*3150*/  @!P0 BRA `(.L_x_58) ;  /* 0x00000050003c8947 */ /* 0x004fea0003800000 */
.L_x_57:
[----:B------:R-:W-:-:S04]  /*3160*/  UIADD3 UR7, UPT, UPT, UR5, 0x1, URZ ;  /* 0x0000000105077890 */ /* 0x000fc8000fffe0ff */
[----:B------:R-:W-:-:S04]  /*3170*/  UISETP.NE.AND UP0, UPT, UR7, 0x2, UPT ;  /* 0x000000020700788c */ /* 0x000fc8000bf05270 */
[----:B------:R-:W-:Y:S02]  /*3180*/  USEL UR8, URZ, 0x1, UP0 ;  /* 0x00000001ff087887 */ /* 0x000fe40008000000 */
[----:B------:R-:W-:-:S04]  /*3190*/  USEL UR7, UR7, URZ, UP0 ;  /* 0x000000ff07077287 */ /* 0x000fc80008000000 */
[----:B------:R-:W-:Y:S01]  /*31a0*/  ULEA UR7, UR7, UR6, 0x3 ;  /* 0x0000000607077291 */ /* 0x000fe2000f8e18ff */
[----:B--2---:R-:W-:-:S04]  /*31b0*/  LOP3.LUT R2, R12, UR8, RZ, 0x3c, !PT ;  /* 0x000000080c027c12 */ /* 0x004fc8000f8e3cff */
[----:B------:R-:W-:-:S04]  /*31c0*/  SHF.L.U32 R0, R2, 0x1f, RZ ;  /* 0x0000001f02007819 */ /* 0x000fc800000006ff */
[----:B------:R-:W2:Y:S02]  /*31d0*/  SYNCS.PHASECHK.TRANS64 P0, [UR7+0xc0], R0 ;  /* 0x0000c000ff0075a7 */ /* 0x000ea40008001007 */
[----:B-12---:R-:W-:Y:S05]  /*31e0*/  @P0 EXIT ;  /* 0x000000000000094d */ /* 0x006fea0003800000 */
[----:B------:R-:W-:Y:S02]  /*31f0*/  SHF.L.U32 R2, R2, 0x1f, RZ ;  /* 0x0000001f02027819 */ /* 0x000fe400000006ff */
[----:B------:R-:W-:-:S07]  /*3200*/  MOV R0, UR7 ;  /* 0x0000000700007c02 */ /* 0x000fce0008000f00 */
.L_x_59:
[----:B-1----:R1:W2:Y:S02]  /*3210*/  SYNCS.PHASECHK.TRANS64.TRYWAIT P0, [R0+URZ+0xc0], R2 ;  /* 0x0000c002000075a7 */ /* 0x0022a400080011ff */
[----:B--2---:R-:W-:Y:S05]  /*3220*/  @!P0 NANOSLEEP.SYNCS 0x989680 ;  /* 0x009896800000895d */ /* 0x004fea0003900000 */
[----:B------:R-:W2:Y:S02]  /*3230*/  @!P0 SYNCS.PHASECHK.TRANS64 P0, [R0+URZ+0xc0], R2 ;  /* 0x0000c002000085a7 */ /* 0x000ea400080010ff */
[----:B--2---:R-:W-:Y:S05]  /*3240*/  @P0 EXIT ;  /* 0x000000000000094d */ /* 0x004fea0003800000 */
[----:B------:R-:W-:Y:S05]  /*3250*/  BRA `(.L_x_59) ;  /* 0xfffffffc00ec7947 */ /* 0x000fea000383ffff */
.L_x_52:
[----:B------:R-:W-:Y:S05]  /*3260*/  BRA.U UP5, `(.L_x_60) ;  /* 0x0000000d05d47547 */ /* 0x000fea000b800000 */
[----:B------:R-:W-:Y:S01]  /*3270*/  UMOV UR4, 0x40 ;  /* 0x0000004000047882 */ /* 0x000fe20000000000 */
[----:B------:R-:W-:Y:S01]  /*3280*/  NOP ;  /* 0x0000000000007918 */ /* 0x000fe20000000000 */
[----:B------:R-:W-:Y:S01]  /*3290*/  ULEA UR5, UR45, UR4, 0x18 ;  /* 0x000000042d057291 */ /* 0x000fe2000f8ec0ff */
[----:B------:R-:W-:Y:S02]  /*32a0*/  UMOV UR6, 0x400 ;  /* 0x0000040000067882 */ /* 0x000fe40000000000 */
[----:B------:R-:W-:-:S06]  /*32b0*/  ULEA UR6, UR45, UR6, 0x18 ;  /* 0x000000062d067291 */ /* 0x000fcc000f8ec0ff */
[----:B------:R-:W2:Y:S02]  /*32c0*/  LDS.U8 R0, [UR5+0x1c] ;  /* 0x00001c05ff007984 */ /* 0x000ea40008000000 */
[----:B--2---:R-:W-:-:S13]  /*32d0*/  ISETP.NE.AND P0, PT, R0, RZ, PT ;  /* 0x000000ff0000720c */ /* 0x004fda0003f05270 */
[----:B------:R-:W-:Y:S05]  /*32e0*/  @P0 BRA `(.L_x_61) ;  /* 0x0000000000580947 */ /* 0x000fea0003800000 */
[----:B------:R-:W-:-:S13]  /*32f0*/  ELECT P0, URZ, PT ;  /* 0x0000000000ff782f */ /* 0x000fda0003800000 */
[----:B------:R-:W-:Y:S05]  /*3300*/  @!P0 BRA `(.L_x_62) ;  /* 0x0000000000608947 */ /* 0x000fea0003800000 */
[----:B------:R-:W-:Y:S01]  /*3310*/  UMOV UR4, 0x10 ;  /* 0x0000001000047882 */ /* 0x000fe20000000000 */
[----:B------:R-:W-:Y:S01]  /*3320*/  HFMA2 R0, -RZ, RZ, 0, 5.9604644775390625e-08 ;  /* 0x00000001ff007431 */ /* 0x000fe200000001ff */
[----:B------:R-:W-:-:S03]  /*3330*/  MOV R3, 0xffff ;  /* 0x0000ffff00037802 */ /* 0x000fc60000000f00 */
[----:B------:R-:W-:Y:S04]  /*3340*/  DEPBAR.LE SB2, 0x36 ;  /* 0x0000ad800000791a */ /* 0x000fe80000000000 */
[----:B------:R-:W2:Y:S02]  /*3350*/  UTCATOMSWS.FIND_AND_SET.ALIGN UP0, UR4, UR4 ;  /* 0x00000004000475e3 */ /* 0x000ea40008000800 */
[----:B--2---:R-:W-:Y:S01]  /*3360*/  MOV R4, UR4 ;  /* 0x0000000400047c02 */ /* 0x004fe20008000f00 */
[----:B------:R-:W-:Y:S06]  /*3370*/  BRA.U UP0, `(.L_x_63) ;  /* 0x0000000100187547 */ /* 0x000fec000b800000 */
.L_x_64:
[----:B------:R-:W-:Y:S05]  /*3380*/  NANOSLEEP 0x64 ;  /* 0x000000640000795d */ /* 0x000fea0003800000 */
[----:B------:R-:W-:-:S05]  /*3390*/  UMOV UR4, 0x10 ;  /* 0x0000001000047882 */ /* 0x000fca0000000000 */
[----:B------:R-:W-:Y:S04]  /*33a0*/  DEPBAR.LE SB2, 0x36 ;  /* 0x0000ad800000791a */ /* 0x000fe80000000000 */
[----:B------:R-:W2:Y:S02]  /*33b0*/  UTCATOMSWS.FIND_AND_SET.ALIGN UP0, UR4, UR4 ;  /* 0x00000004000475e3 */ /* 0x000ea40008000800 */
[----:B--2---:R-:W-:Y:S01]  /*33c0*/  MOV R4, UR4 ;  /* 0x0000000400047c02 */ /* 0x004fe20008000f00 */
[----:B------:R-:W-:Y:S05]  /*33d0*/  BRA.U !UP0, `(.L_x_64) ;  /* 0xfffffffd08e87547 */ /* 0x000fea000b83ffff */
.L_x_63:
[-C--:B------:R-:W-:Y:S02]  /*33e0*/  SHF.L.U32 R3, R3, R4.reuse, RZ ;  /* 0x0000000403037219 */ /* 0x080fe400000006ff */
[----:B------:R-:W-:Y:S01]  /*33f0*/  SHF.L.U32 R0, R0, R4, RZ ;  /* 0x0000000400007219 */ /* 0x000fe200000006ff */
[----:B------:R-:W-:Y:S02]  /*3400*/  IMAD.SHL.U32 R4, R4, 0x20, RZ ;  /* 0x0000002004047824 */ /* 0x000fe400078e00ff */
[----:B------:R2:W-:Y:S04]  /*3410*/  ATOMS.OR RZ, [UR5+0x14], R3 ;  /* 0x00001403ffff798c */ /* 0x0005e8000b000005 */
[----:B------:R2:W-:Y:S04]  /*3420*/  ATOMS.OR RZ, [UR5+0x18], R0 ;  /* 0x00001800ffff798c */ /* 0x0005e8000b000005 */
[----:B------:R2:W-:Y:S01]  /*3430*/  STS [UR6+0x160], R4 ;  /* 0x00016004ff007988 */ /* 0x0005e20008000806 */
[----:B------:R-:W-:Y:S05]  /*3440*/  BRA `(.L_x_62) ;  /* 0x0000000000107947 */ /* 0x000fea0003800000 */
.L_x_61:
[----:B------:R-:W-:Y:S02]  /*3450*/  MOV R0, 0xffffffff ;  /* 0xffffffff00007802 */ /* 0x000fe40000000f00 */
[----:B------:R-:W-:-:S03]  /*3460*/  MOV R4, 0x3490 ;  /* 0x0000349000047802 */ /* 0x000fc60000000f00 */
[----:B------:R2:W-:Y:S04]  /*3470*/  STS [UR6+0x160], R0 ;  /* 0x00016000ff007988 */ /* 0x0005e80008000806 */
[----:B-12--5:R-:W-:Y:S05]  /*3480*/  CALL.REL.NOINC `($__internal_1_$__cuda_sm10x_tcgen05_guardrail_trap_phase_invalid_during_alloc) ;  /* 0x0000005000fc7944 */ /* 0x026fea0003c00000 */
.L_x_62:
[----:B------:R-:W-:Y:S05]  /*3490*/  WARPSYNC.ALL ;  /* 0x0000000000007948 */ /* 0x000fea0003800000 */
[----:B------:R-:W3:Y:S01]  /*34a0*/  S2UR UR4, SR_CgaCtaId ;  /* 0x00000000000479c3 */ /* 0x000ee20000008800 */
[----:B------:R-:W-:Y:S01]  /*34b0*/  UMOV UR26, 0x400 ;  /* 0x00000400001a7882 */ /* 0x000fe20000000000 */
[----:B------:R-:W-:-:S06]  /*34c0*/  NOP ;  /* 0x0000000000007918 */ /* 0x000fcc0000000000 */
[----:B------:R-:W-:Y:S06]  /*34d0*/  BAR.ARV 0x6, 0xa0 ;  /* 0x0182800000007b1d */ /* 0x000fec0000002000 */
[----:B------:R-:W4:Y:S01]  /*34e0*/  LDCU UR5, c[0x0][0x38c] ;  /* 0x00007180ff0577ac */ /* 0x000f220008000800 */
[----:B------:R-:W-:Y:S01]  /*34f0*/  LOP3.LUT R2, R2, 0xffff, RZ, 0xc0, !PT ;  /* 0x0000ffff02027812 */ /* 0x000fe200078ec0ff */
[----:B------:R-:W-:Y:S01]  /*3500*/  IMAD.MOV.U32 R11, RZ, RZ, 0x1 ;  /* 0x00000001ff0b7424 */ /* 0x000fe200078e00ff */
[----:B------:R-:W-:Y:S01]  /*3510*/  CS2R R8, SRZ ;  /* 0x0000000000087805 */ /* 0x000fe2000001ff00 */
[----:B------:R-:W1:Y:S01]  /*3520*/  LDCU UR7, c[0x0][0x38c] ;  /* 0x00007180ff0777ac */ /* 0x000e620008000800 */
[----:B------:R-:W-:Y:S01]  /*3530*/  R2UR UR27, R2 ;  /* 0x00000000021b72ca */ /* 0x000fe200000e0000 */
[----:B------:R-:W-:Y:S01]  /*3540*/  IMAD.MOV.U32 R10, RZ, RZ, RZ ;  /* 0x000000ffff0a7224 */ /* 0x000fe200078e00ff */
[----:B------:R-:W-:Y:S01]  /*3550*/  UMOV UR30, URZ ;  /* 0x000000ff001e7c82 */ /* 0x000fe20008000000 */
[----:B------:R-:W-:Y:S01]  /*3560*/  UMOV UR24, URZ ;  /* 0x000000ff00187c82 */ /* 0x000fe20008000000 */
[----:B---3--:R-:W-:Y:S01]  /*3570*/  ULEA UR26, UR4, UR26, 0x18 ;  /* 0x0000001a041a7291 */ /* 0x008fe2000f8ec0ff */
[----:B------:R-:W-:Y:S01]  /*3580*/  UMOV UR38, 0x0 ;  /* 0x0000000000267882 */ /* 0x000fe20000000000 */
[----:B------:R-:W-:-:S02]  /*3590*/  UMOV UR39, 0x42004a0 ;  /* 0x042004a000277882 */ /* 0x000fc40000000000 */
[----:B------:R-:W-:Y:S02]  /*35a0*/  UIADD3 UR4, UPT, UPT, UR26, 0x4400, URZ ;  /* 0x000044001a047890 */ /* 0x000fe4000fffe0ff */
[----:B------:R-:W-:Y:S02]  /*35b0*/  UIADD3 UR6, UPT, UPT, UR26, 0x14400, URZ ;  /* 0x000144001a067890 */ /* 0x000fe4000fffe0ff */
[----:B----4-:R-:W-:Y:S01]  /*35c0*/  UIADD3 UR5, UPT, UPT, UR5, 0x7f, URZ ;  /* 0x0000007f05057890 */ /* 0x010fe2000fffe0ff */
[----:B--2---:R-:W2:Y:S01]  /*35d0*/  LDS R0, [UR26+0x160] ;  /* 0x0001601aff007984 */ /* 0x004ea20008000800 */
[----:B-1----:R-:W-:Y:S01]  /*35e0*/  UMOV UR36, 0x0 ;  /* 0x0000000000247882 */ /* 0x002fe20000000000 */
[----:B------:R-:W-:Y:S01]  /*35f0*/  UMOV UR37, 0x42004a0 ;  /* 0x042004a000257882 */ /* 0x000fe20000000000 */
[----:B------:R-:W-:Y:S02]  /*3600*/  USHF.R.S32.HI UR40, URZ, 0x1f, UR5 ;  /* 0x0000001fff287899 */ /* 0x000fe40008011405 */
[----:B------:R-:W-:-:S02]  /*3610*/  UISETP.GE.AND UP4, UPT, UR7, 0x1, UPT ;  /* 0x000000010700788c */ /* 0x000fc4000bf86270 */
[----:B------:R-:W-:Y:S02]  /*3620*/  ULEA.HI UR40, UR40, UR5, URZ, 0x7 ;  /* 0x0000000528287291 */ /* 0x000fe4000f8f38ff */
[----:B------:R-:W-:Y:S02]  /*3630*/  USHF.R.U32.HI UR5, URZ, 0x4, UR4 ;  /* 0x00000004ff057899 */ /* 0x000fe40008011604 */
[----:B------:R-:W-:Y:S02]  /*3640*/  USHF.R.S32.HI UR40, URZ, 0x7, UR40 ;  /* 0x00000007ff287899 */ /* 0x000fe40008011428 */
[----:B------:R-:W-:Y:S02]  /*3650*/  USHF.R.U32.HI UR4, URZ, 0x4, UR6 ;  /* 0x00000004ff047899 */ /* 0x000fe40008011606 */
[----:B------:R-:W-:Y:S02]  /*3660*/  UISETP.LT.AND UP0, UPT, UR40, 0x1, UPT ;  /* 0x000000012800788c */ /* 0x000fe4000bf01270 */
[----:B------:R-:W-:-:S02]  /*3670*/  ULOP3.LUT UR5, UR5, 0x3fff, URZ, 0xc0, !UPT ;  /* 0x00003fff05057892 */ /* 0x000fc4000f8ec0ff */
[----:B------:R-:W-:Y:S02]  /*3680*/  ULOP3.LUT UR4, UR4, 0x3fff, URZ, 0xc0, !UPT ;  /* 0x00003fff04047892 */ /* 0x000fe4000f8ec0ff */
[----:B------:R-:W-:Y:S02]  /*3690*/  USEL UR41, UR40, 0x1, !UP0 ;  /* 0x0000000128297887 */ /* 0x000fe4000c000000 */
[----:B------:R-:W-:Y:S02]  /*36a0*/  ULOP3.LUT UR28, UR5, 0x10000, URZ, 0xfc, !UPT ;  /* 0x00010000051c7892 */ /* 0x000fe4000f8efcff */
[----:B------:R-:W-:Y:S02]  /*36b0*/  ULOP3.LUT UR29, UR4, 0x10000, URZ, 0xfc, !UPT ;  /* 0x00010000041d7892 */ /* 0x000fe4000f8efcff */
[----:B------:R-:W-:Y:S01]  /*36c0*/  UIADD3 UR41, UPT, UPT, -UR41, URZ, URZ ;  /* 0x000000ff29297290 */ /* 0x000fe2000fffe1ff */
[----:B------:R-:W-:Y:S01]  /*36d0*/  UMOV UR34, 0x0 ;  /* 0x0000000000227882 */ /* 0x000fe20000000000 */
[----:B------:R-:W-:Y:S01]  /*36e0*/  UMOV UR35, 0x42004a0 ;  /* 0x042004a000237882 */ /* 0x000fe20000000000 */
[----:B------:R-:W-:Y:S01]  /*36f0*/  UMOV UR32, 0x0 ;  /* 0x0000000000207882 */ /* 0x000fe20000000000 */
[----:B------:R-:W-:Y:S01]  /*3700*/  UMOV UR33, 0x42004a0 ;  /* 0x042004a000217882 */ /* 0x000fe20000000000 */
[----:B--2---:R-:W-:-:S15]  /*3710*/  R2UR UR42, R0 ;  /* 0x00000000002a72ca */ /* 0x004fde00000e0000 */
.L_x_71:
[----:B------:R-:W-:Y:S02]  /*3720*/  LEA R0, R10, UR26, 0x3 ;  /* 0x0000001a0a007c11 */ /* 0x000fe4000f8e18ff */
[----:B------:R-:W-:Y:S02]  /*3730*/  SHF.L.U32 R2, R9, 0x1f, RZ ;  /* 0x0000001f09027819 */ /* 0x000fe400000006ff */
[----:B------:R-:W-:Y:S01]  /*3740*/  PLOP3.LUT P0, PT, PT, PT, UP4, 0x80, 0x8 ;  /* 0x000000000008781c */ /* 0x000fe20003f0f048 */
[----:B------:R-:W-:Y:S01]  /*3750*/  VIADD R3, R0, 0xc0 ;  /* 0x000000c000037836 */ /* 0x000fe20000000000 */
[----:B-1----:R-:W1:Y:S02]  /*3760*/  SYNCS.PHASECHK.TRANS64.TRYWAIT P1, [R0+URZ+0xb0], R2 ;  /* 0x0000b002000075a7 */ /* 0x002e6400080211ff */
[----:B-1-3--:R-:W-:Y:S09]  /*3770*/  @!P1 BRA `(.L_x_65) ;  /* 0x0000004800cc9947 */ /* 0x00aff20003800000 */
.L_x_140:
[----:B------:R-:W-:Y:S01]  /*3780*/  LEA R4, R10, UR26, 0x4 ;  /* 0x0000001a0a047c11 */ /* 0x000fe2000f8e20ff */
[----:B------:R-:W-:Y:S01]  /*3790*/  @UP4 ULEA UR4, UR24, UR26, 0x3 ;  /* 0x0000001a18044291 */ /* 0x000fe2000f8e18ff */
[----:B------:R-:W-:Y:S01]  /*37a0*/  PLOP3.LUT P2, PT, PT, PT, PT, 0x80, 0x8 ;  /* 0x000000000008781c */ /* 0x000fe20003f4f070 */
[----:B------:R-:W-:Y:S01]  /*37b0*/  ULEA UR31, UR30, UR26, 0x3 ;  /* 0x0000001a1e1f7291 */ /* 0x000fe2000f8e18ff */
[----:B------:R-:W-:Y:S02]  /*37c0*/  PRMT R3, RZ, 0x654, R3 ;  /* 0x00000654ff037816 */ /* 0x000fe40000000003 */
[----:B------:R-:W2:Y:S01]  /*37d0*/  LDS.128 R4, [R4+0x140] ;  /* 0x0001400004047984 */ /* 0x000ea20000000c00 */
[----:B-1----:R-:W-:Y:S02]  /*37e0*/  @P0 SHF.L.U32 R2, R8, 0x1f, RZ ;  /* 0x0000001f08020819 */ /* 0x002fe400000006ff */
[----:B------:R-:W-:Y:S01]  /*37f0*/  SHF.L.U32 R0, R11, 0x1f, RZ ;  /* 0x0000001f0b007819 */ /* 0x000fe200000006ff */
[----:B------:R-:W-:Y:S01]  /*3800*/  @!PT LDS RZ, [RZ] ;  /* 0x00000000fffff984 */ /* 0x000fe20000000800 */
[----:B------:R-:W-:Y:S01]  /*3810*/  @!PT LDS RZ, [RZ] ;  /* 0x00000000fffff984 */ /* 0x000fe20000000800 */
[----:B------:R-:W-:Y:S01]  /*3820*/  @!PT LDS RZ, [RZ] ;  /* 0x00000000fffff984 */ /* 0x000fe20000000800 */
[----:B------:R-:W-:Y:S01]  /*3830*/  @!PT LDS RZ, [RZ] ;  /* 0x00000000fffff984 */ /* 0x000fe20000000800 */
[----:B------:R1:W-:Y:S06]  /*3840*/  MEMBAR.ALL.CTA ;  /* 0x0000000000007992 */ /* 0x0003ec0000008000 */
[----:B-1----:R-:W1:Y:S02]  /*3850*/  FENCE.VIEW.ASYNC.S ;  /* 0x00000000000073c6 */ /* 0x002e640000000000 */
[----:B-1----:R1:W-:Y:S01]  /*3860*/  SYNCS.ARRIVE.TRANS64.RED.A1T0 RZ, [R3+URZ], RZ ;  /* 0x000000ff03ff79a7 */ /* 0x0023e200081004ff */
[----:B------:R1:W3:Y:S01]  /*3870*/  @P0 SYNCS.PHASECHK.TRANS64.TRYWAIT P2, [UR4], R2 ;  /* 0x00000002ff0005a7 */ /* 0x0002e20008041104 */
[----:B------:R-:W-:Y:S01]  /*3880*/  ULEA.HI UR4, UR30, UR30, URZ, 0x1 ;  /* 0x0000001e1e047291 */ /* 0x000fe2000f8f08ff */
[----:B--2---:R-:W-:-:S03]  /*3890*/  LOP3.LUT P1, RZ, R6, 0x1, RZ, 0xc0, !PT ;  /* 0x0000000106ff7812 */ /* 0x004fc6000782c0ff */
[----:B------:R-:W-:Y:S02]  /*38a0*/  USHF.L.U32 UR11, UR4, 0x6, URZ ;  /* 0x00000006040b7899 */ /* 0x000fe400080006ff */
[----:B------:R-:W-:Y:S02]  /*38b0*/  ULOP3.LUT UR4, UR4, 0xffe, URZ, 0xc0, !UPT ;  /* 0x00000ffe04047892 */ /* 0x000fe4000f8ec0ff */
[----:B------:R-:W-:Y:S02]  /*38c0*/  ULOP3.LUT UR11, UR11, 0xffffff80, URZ, 0xc0, !UPT ;  /* 0xffffff800b0b7892 */ /* 0x000fe4000f8ec0ff */
[----:B------:R-:W-:Y:S02]  /*38d0*/  UIADD3 UR4, UPT, UPT, -UR4, UR30, URZ ;  /* 0x0000001e04047290 */ /* 0x000fe4000fffe1ff */
[----:B------:R-:W-:Y:S01]  /*38e0*/  UIADD3 UR11, UPT, UPT, UR42, UR11, URZ ;  /* 0x0000000b2a0b7290 */ /* 0x000fe2000fffe0ff */
[----:B------:R-:W2:Y:S03]  /*38f0*/  SYNCS.PHASECHK.TRANS64.TRYWAIT P0, [UR31+0xf0], R0 ;  /* 0x0000f000ff0075a7 */ /* 0x000ea6000800111f */
[----:B------:R-:W-:Y:S01]  /*3900*/  ULEA UR11, UR4, UR11, 0x14 ;  /* 0x0000000b040b7291 */ /* 0x000fe2000f8ea0ff */
[----:B-123--:R-:W-:Y:S11]  /*3910*/  @!P0 BRA `(.L_x_66) ;  /* 0x0000004800788947 */ /* 0x00eff60003800000 */
.L_x_142:
[----:B------:R-:W-:Y:S01]  /*3920*/  IADD3 R10, PT, PT, R10, 0x1, RZ ;  /* 0x000000010a0a7810 */ /* 0x000fe20007ffe0ff */
[----:B------:R-:W-:Y:S06]  /*3930*/  BRA.U !UP4, `(.L_x_67) ;  /* 0x000000010cc07547 */ /* 0x000fec000b800000 */
[----:B------:R-:W-:Y:S01]  /*3940*/  UPLOP3.LUT UP2, UPT, UPT, UPT, UPT, 0x40, 0x4 ;  /* 0x000000000004789c */ /* 0x000fe20003f4e870 */
[----:B------:R-:W-:Y:S01]  /*3950*/  UMOV UR23, UR41 ;  /* 0x0000002900177c82 */ /* 0x000fe20008000000 */
[----:B------:R-:W-:Y:S01]  /*3960*/  UMOV UR22, UR40 ;  /* 0x0000002800167c82 */ /* 0x000fe20008000000 */
[----:B------:R-:W-:-:S08]  /*3970*/  UMOV UR10, UR24 ;  /* 0x00000018000a7c82 */ /* 0x000fd00008000000 */
.L_x_70:
[----:B------:R-:W-:Y:S02]  /*3980*/  UIADD3 UR23, UPT, UPT, UR23, 0x1, URZ ;  /* 0x0000000117177890 */ /* 0x000fe4000fffe0ff */
[----:B--2---:R-:W-:Y:S02]  /*3990*/  ULEA UR5, UR10, UR26, 0x3 ;  /* 0x0000001a0a057291 */ /* 0x004fe4000f8e18ff */
[----:B------:R-:W-:Y:S01]  /*39a0*/  UISETP.NE.AND UP3, UPT, UR23, URZ, UPT ;  /* 0x000000ff1700728c */ /* 0x000fe2000bf65270 */
[----:B---3--:R-:W-:Y:S10]  /*39b0*/  @P2 BRA `(.L_x_68) ;  /* 0x00000000000c2947 */ /* 0x008ff40003800000 */
[----:B-1----:R-:W-:Y:S04]  /*39c0*/  SHF.L.U32 R2, R8, 0x1f, RZ ;  /* 0x0000001f08027819 */ /* 0x002fe800000006ff */
[----:B------:R-:W1:Y:S02]  /*39d0*/  SYNCS.PHASECHK.TRANS64.TRYWAIT P0, [UR5], R2 ;  /* 0x00000002ff0075a7 */ /* 0x000e640008001105 */
[----:B-1----:R-:W-:Y:S05]  /*39e0*/  @!P0 BRA `(.L_x_69) ;  /* 0x00000048005c8947 */ /* 0x002fea0003800000 */
.L_x_68:
[----:B------:R-:W-:Y:S01]  /*39f0*/  UISETP.NE.AND UP0, UPT, UR22, 0x1, UPT ;  /* 0x000000011600788c */ /* 0x000fe2000bf05270 */
[----:B------:R-:W-:Y:S01]  /*3a00*/  PLOP3.LUT P2, PT, PT, PT, PT, 0x80, 0x8 ;  /* 0x000000000008781c */ /* 0x000fe20003f4f070 */
[----:B------:R-:W-:Y:S02]  /*3a10*/  UIADD3 UR4, UPT, UPT, UR10, 0x1, URZ ;  /* 0x000000010a047890 */ /* 0x000fe4000fffe0ff */
[----:B------:R-:W-:Y:S02]  /*3a20*/  UIADD3 UR25, UPT, UPT, UR5, 0x40, URZ ;  /* 0x0000004005197890 */ /* 0x000fe4000fffe0ff */
[----:B------:R-:W-:Y:S01]  /*3a30*/  UISETP.NE.AND UP1, UPT, UR4, 0x8, UPT ;  /* 0x000000080400788c */ /* 0x000fe2000bf25270 */
[----:B------:R-:W-:Y:S01]  /*3a40*/  PLOP3.LUT P0, PT, PT, PT, UP0, 0x80, 0x8 ;  /* 0x000000000008781c */ /* 0x000fe20003f0f008 */
[----:B------:R-:W-:Y:S02]  /*3a50*/  UIADD3 UR22, UPT, UPT, UR22, -0x1, URZ ;  /* 0xffffffff16167890 */ /* 0x000fe4000fffe0ff */
[----:B------:R-:W-:Y:S02]  /*3a60*/  USEL UR6, URZ, 0x1, UP1 ;  /* 0x00000001ff067887 */ /* 0x000fe40008800000 */
[----:B------:R-:W-:Y:S01]  /*3a70*/  USEL UR24, UR4, URZ, UP1 ;  /* 0x000000ff04187287 */ /* 0x000fe20008800000 */
[----:B------:R-:W-:Y:S01]  /*3a80*/  UMOV UR7, 0x40004040 ;  /* 0x4000404000077882 */ /* 0x000fe20000000000 */
[----:B------:R-:W-:Y:S02]  /*3a90*/  UMOV UR5, 0x40004040 ;  /* 0x4000404000057882 */ /* 0x000fe40000000000 */
[----:B------:R-:W-:Y:S01]  /*3aa0*/  @UP0 ULEA UR4, UR24, UR26, 0x3 ;  /* 0x0000001a18040291 */ /* 0x000fe2000f8e18ff */
[----:B------:R-:W-:Y:S01]  /*3ab0*/  LOP3.LUT R8, R8, UR6, RZ, 0x3c, !PT ;  /* 0x0000000608087c12 */ /* 0x000fe2000f8e3cff */
[----:B------:R-:W-:Y:S01]  /*3ac0*/  ULEA UR6, UR10, UR29, 0xa ;  /* 0x0000001d0a067291 */ /* 0x000fe2000f8e50ff */
[----:B------:R-:W-:Y:S02]  /*3ad0*/  UMOV UR21, 0x40004040 ;  /* 0x4000404000157882 */ /* 0x000fe40000000000 */
[----:B-1----:R-:W-:Y:S01]  /*3ae0*/  @P0 SHF.L.U32 R0, R8, 0x1f, RZ ;  /* 0x0000001f08000819 */ /* 0x002fe200000006ff */
[----:B------:R-:W-:Y:S02]  /*3af0*/  UIADD3 UR20, UPT, UPT, UR6, 0x2, URZ ;  /* 0x0000000206147890 */ /* 0x000fe4000fffe0ff */
[----:B------:R-:W-:Y:S01]  /*3b00*/  UIADD3 UR16, UPT, UPT, UR6, 0x4, URZ ;  /* 0x0000000406107890 */ /* 0x000fe2000fffe0ff */
[----:B------:R2:W3:Y:S01]  /*3b10*/  @P0 SYNCS.PHASECHK.TRANS64.TRYWAIT P2, [UR4], R0 ;  /* 0x00000000ff0005a7 */ /* 0x0004e20008041104 */
[----:B------:R-:W-:Y:S02]  /*3b20*/  ULEA UR4, UR10, UR28, 0x9 ;  /* 0x0000001c0a047291 */ /* 0x000fe4000f8e48ff */
[----:B------:R-:W-:Y:S02]  /*3b30*/  UIADD3 UR12, UPT, UPT, UR6, 0x6, URZ ;  /* 0x00000006060c7890 */ /* 0x000fe4000fffe0ff */
[----:B------:R-:W-:Y:S02]  /*3b40*/  UIADD3 UR18, UPT, UPT, UR4, 0x2, URZ ;  /* 0x0000000204127890 */ /* 0x000fe4000fffe0ff */
[----:B------:R-:W-:Y:S02]  /*3b50*/  UIADD3 UR14, UPT, UPT, UR4, 0x4, URZ ;  /* 0x00000004040e7890 */ /* 0x000fe4000fffe0ff */
[----:B------:R-:W-:Y:S01]  /*3b60*/  UIADD3 UR8, UPT, UPT, UR4, 0x6, URZ ;  /* 0x0000000604087890 */ /* 0x000fe2000fffe0ff */
[----:B------:R2:W-:Y:S01]  /*3b70*/  UTCIMMA gdesc[UR4], gdesc[UR6], tmem[UR11], tmem[UR38], idesc[UR39], UP2 ;  /* 0x00ff2606040075ea */ /* 0x0005e2000900010b */
[----:B------:R-:W-:Y:S01]  /*3b80*/  UPLOP3.LUT UP2, UPT, UPT, UPT, UPT, 0x80, 0x8 ;  /* 0x000000000008789c */ /* 0x000fe20003f4f070 */
[----:B------:R-:W-:Y:S01]  /*3b90*/  UMOV UR19, 0x40004040 ;  /* 0x4000404000137882 */ /* 0x000fe20000000000 */
[----:B------:R-:W-:Y:S01]  /*3ba0*/  UMOV UR17, 0x40004040 ;  /* 0x4000404000117882 */ /* 0x000fe20000000000 */
[----:B------:R2:W-:Y:S01]  /*3bb0*/  UTCIMMA gdesc[UR18], gdesc[UR20], tmem[UR11], tmem[UR36], idesc[UR37], UPT ;  /* 0x00ff2414120075ea */ /* 0x0005e2000b80010b */
[----:B------:R-:W-:Y:S01]  /*3bc0*/  UMOV UR15, 0x40004040 ;  /* 0x40004040000f7882 */ /* 0x000fe20000000000 */
[----:B------:R-:W-:Y:S01]  /*3bd0*/  UMOV UR13, 0x40004040 ;  /* 0x40004040000d7882 */ /* 0x000fe20000000000 */
[----:B------:R-:W-:Y:S01]  /*3be0*/  UMOV UR9, 0x40004040 ;  /* 0x4000404000097882 */ /* 0x000fe20000000000 */
[----:B------:R2:W-:Y:S01]  /*3bf0*/  UTCIMMA gdesc[UR14], gdesc[UR16], tmem[UR11], tmem[UR34], idesc[UR35], UPT ;  /* 0x00ff22100e0075ea */ /* 0x0005e2000b80010b */
[----:B------:R2:W-:Y:S01]  /*3c00*/  UTCIMMA gdesc[UR8], gdesc[UR12], tmem[UR11], tmem[UR32], idesc[UR33], UPT ;  /* 0x00ff200c080075ea */ /* 0x0005e2000b80010b */
[----:B------:R2:W-:Y:S01]  /*3c10*/  UTCBAR.MULTICAST [UR25], URZ, UR27 ;  /* 0x000000ff190073e9 */ /* 0x0005e2000800081b */
[----:B------:R-:W-:Y:S01]  /*3c20*/  UMOV UR10, UR24 ;  /* 0x00000018000a7c82 */ /* 0x000fe20008000000 */
[----:B------:R-:W-:Y:S05]  /*3c30*/  BRA.U UP3, `(.L_x_70) ;  /* 0xfffffffd03507547 */ /* 0x000fea000b83ffff */
.L_x_67:
[----:B--2---:R-:W-:Y:S01]  /*3c40*/  UIADD3 UR4, UPT, UPT, UR30, 0x1, URZ ;  /* 0x000000011e047890 */ /* 0x004fe2000fffe0ff */
[C---:B------:R-:W-:Y:S01]  /*3c50*/  ISETP.NE.AND P0, PT, R10.reuse, 0x2, PT ;  /* 0x000000020a00780c */ /* 0x040fe20003f05270 */
[----:B------:R-:W-:Y:S02]  /*3c60*/  UIADD3 UR5, UPT, UPT, UR31, 0xd0, URZ ;  /* 0x000000d01f057890 */ /* 0x000fe4000fffe0ff */
[----:B------:R-:W-:Y:S01]  /*3c70*/  UISETP.NE.AND UP0, UPT, UR4, 0x4, UPT ;  /* 0x000000040400788c */ /* 0x000fe2000bf05270 */
[----:B-1----:R-:W-:Y:S02]  /*3c80*/  SEL R0, RZ, 0x1, P0 ;  /* 0x00000001ff007807 */ /* 0x002fe40000000000 */
[----:B------:R-:W-:Y:S01]  /*3c90*/  SEL R10, R10, RZ, P0 ;  /* 0x000000ff0a0a7207 */ /* 0x000fe20000000000 */
[----:B------:R-:W-:Y:S01]  /*3ca0*/  USEL UR6, URZ, 0x1, UP0 ;  /* 0x00000001ff067887 */ /* 0x000fe20008000000 */
[----:B------:R-:W-:Y:S01]  /*3cb0*/  LOP3.LUT R9, R9, R0, RZ, 0x3c, !PT ;  /* 0x0000000009097212 */ /* 0x000fe200078e3cff */
[----:B------:R-:W-:Y:S01]  /*3cc0*/  USEL UR30, UR4, URZ, UP0 ;  /* 0x000000ff041e7287 */ /* 0x000fe20008000000 */
[----:B------:R1:W-:Y:S03]  /*3cd0*/  UTCBAR [UR5], URZ ;  /* 0x000000ff050073e9 */ /* 0x0003e600080000ff */
[----:B------:R-:W-:Y:S01]  /*3ce0*/  LOP3.LUT R11, R11, UR6, RZ, 0x3c, !PT ;  /* 0x000000060b0b7c12 */ /* 0x000fe2000f8e3cff */
[----:B------:R-:W-:Y:S07]  /*3cf0*/  @P1 BRA `(.L_x_71) ;  /* 0xfffffff800881947 */ /* 0x000fee000383ffff */
[----:B------:R-:W2:Y:S01]  /*3d00*/  S2UR UR8, SR_CgaCtaId ;  /* 0x00000000000879c3 */ /* 0x000ea20000008800 */
[----:B------:R-:W-:Y:S01]  /*3d10*/  ELECT P0, URZ, PT ;  /* 0x0000000000ff782f */ /* 0x000fe20003800000 */
[----:B------:R-:W-:Y:S01]  /*3d20*/  IMAD.MOV.U32 R0, RZ, RZ, 0x1 ;  /* 0x00000001ff007424 */ /* 0x000fe200078e00ff */
[----:B------:R-:W-:Y:S01]  /*3d30*/  UIADD3 UR26, UPT, UPT, UR26, 0xf0, URZ ;  /* 0x000000f01a1a7890 */ /* 0x000fe2000fffe0ff */
[----:B------:R-:W-:Y:S01]  /*3d40*/  SHF.L.U32 R2, R11, 0x1f, RZ ;  /* 0x0000001f0b027819 */ /* 0x000fe200000006ff */
[----:B------:R-:W-:-:S03]  /*3d50*/  UMOV UR4, 0x40 ;  /* 0x0000004000047882 */ /* 0x000fc60000000000 */
[----:B------:R-:W-:Y:S01]  /*3d60*/  UVIRTCOUNT.DEALLOC.SMPOOL 0x80 ;  /* 0x000000800000784c */ /* 0x000fe20000000000 */
[----:B--2---:R-:W-:Y:S02]  /*3d70*/  ULEA UR8, UR8, UR4, 0x18 ;  /* 0x0000000408087291 */ /* 0x004fe4000f8ec0ff */
[----:B------:R-:W-:-:S07]  /*3d80*/  ULEA UR4, UR30, UR26, 0x3 ;  /* 0x0000001a1e047291 */ /* 0x000fce000f8e18ff */
[----:B------:R2:W-:Y:S02]  /*3d90*/  @P0 STS.U8 [UR8+0x1c], R0 ;  /* 0x00001c00ff000988 */ /* 0x0005e40008000008 */
[----:B------:R-:W4:Y:S02]  /*3da0*/  SYNCS.PHASECHK.TRANS64.TRYWAIT P0, [UR4], R2 ;  /* 0x00000002ff0075a7 */ /* 0x000f240008001104 */
[----:B--2-4-:R-:W-:Y:S05]  /*3db0*/  @!P0 BRA `(.L_x_72) ;  /* 0x0000004400808947 */ /* 0x014fea0003800000 */
.L_x_145:
[----:B------:R-:W-:-:S04]  /*3dc0*/  UIADD3 UR4, UPT, UPT, UR30, 0x1, URZ ;  /* 0x000000011e047890 */ /* 0x000fc8000fffe0ff */
[----:B------:R-:W-:-:S04]  /*3dd0*/  UISETP.NE.AND UP0, UPT, UR4, 0x4, UPT ;  /* 0x000000040400788c */ /* 0x000fc8000bf05270 */
[----:B------:R-:W-:Y:S02]  /*3de0*/  USEL UR6, URZ, 0x1, UP0 ;  /* 0x00000001ff067887 */ /* 0x000fe40008000000 */
[----:B------:R-:W-:-:S04]  /*3df0*/  USEL UR4, UR4, URZ, UP0 ;  /* 0x000000ff04047287 */ /* 0x000fc80008000000 */
[----:B-1----:R-:W-:Y:S01]  /*3e00*/  ULEA UR5, UR4, UR26, 0x3 ;  /* 0x0000001a04057291 */ /* 0x002fe2000f8e18ff */
[----:B--2---:R-:W-:-:S04]  /*3e10*/  LOP3.LUT R2, R11, UR6, RZ, 0x3c, !PT ;  /* 0x000000060b027c12 */ /* 0x004fc8000f8e3cff */
[----:B------:R-:W-:-:S04]  /*3e20*/  SHF.L.U32 R3, R2, 0x1f, RZ ;  /* 0x0000001f02037819 */ /* 0x000fc800000006ff */
[----:B------:R-:W1:Y:S02]  /*3e30*/  SYNCS.PHASECHK.TRANS64.TRYWAIT P0, [UR5], R3 ;  /* 0x00000003ff0075a7 */ /* 0x000e640008001105 */
[----:B-1----:R-:W-:Y:S05]  /*3e40*/  @!P0 BRA `(.L_x_73) ;  /* 0x0000004400748947 */ /* 0x002fea0003800000 */
.L_x_147:
        /* <DEDUP_REMOVED lines=9> */
.L_x_149:
[----:B------:R-:W-:-:S04]  /*3ee0*/  UIADD3 UR4, UPT, UPT, UR4, 0x1, URZ ;  /* 0x0000000104047890 */ /* 0x000fc8000fffe0ff */
[----:B------:R-:W-:-:S04]  /*3ef0*/  UISETP.NE.AND UP0, UPT, UR4, 0x4, UPT ;  /* 0x000000040400788c */ /* 0x000fc8000bf05270 */
[----:B------:R-:W-:Y:S02]  /*3f00*/  USEL UR5, URZ, 0x1, UP0 ;  /* 0x00000001ff057887 */ /* 0x000fe40008000000 */
[----:B------:R-:W-:-:S04]  /*3f10*/  USEL UR4, UR4, URZ, UP0 ;  /* 0x000000ff04047287 */ /* 0x000fc80008000000 */
[----:B------:R-:W-:Y:S01]  /*3f20*/  ULEA UR4, UR4, UR26, 0x3 ;  /* 0x0000001a04047291 */ /* 0x000fe2000f8e18ff */
[----:B------:R-:W-:-:S04]  /*3f30*/  LOP3.LUT R2, R2, UR5, RZ, 0x3c, !PT ;  /* 0x0000000502027c12 */ /* 0x000fc8000f8e3cff */
[----:B------:R-:W-:-:S04]  /*3f40*/  SHF.L.U32 R2, R2, 0x1f, RZ ;  /* 0x0000001f02027819 */ /* 0x000fc800000006ff */
[----:B------:R-:W2:Y:S02]  /*3f50*/  SYNCS.PHASECHK.TRANS64.TRYWAIT P0, [UR4], R2 ;  /* 0x00000002ff0075a7 */ /* 0x000ea40008001104 */
[----:B--2---:R-:W-:Y:S05]  /*3f60*/  @!P0 BRA `(.L_x_75) ;  /* 0x00000044005c8947 */ /* 0x004fea0003800000 */
.L_x_151:
[----:B------:R-:W-:Y:S01]  /*3f70*/  NOP ;  /* 0x0000000000007918 */ /* 0x000fe20000000000 */
[----:B-1----:R-:W1:Y:S01]  /*3f80*/  LDS R0, [UR8+0x14] ;  /* 0x00001408ff007984 */ /* 0x002e620008000800 */
[----:B------:R-:W-:Y:S01]  /*3f90*/  ULOP3.LUT UR4, UR42, 0xffff, URZ, 0xc0, !UPT ;  /* 0x0000ffff2a047892 */ /* 0x000fe2000f8ec0ff */
[----:B------:R-:W-:Y:S01]  /*3fa0*/  UMOV UR5, 0xffff ;  /* 0x0000ffff00057882 */ /* 0x000fe20000000000 */
[----:B------:R-:W-:Y:S02]  /*3fb0*/  UMOV UR6, 0x1 ;  /* 0x0000000100067882 */ /* 0x000fe40000000000 */
[----:B------:R-:W-:-:S04]  /*3fc0*/  USHF.R.U32.HI UR4, URZ, 0x5, UR4 ;  /* 0x00000005ff047899 */ /* 0x000fc80008011604 */
[----:B------:R-:W-:Y:S02]  /*3fd0*/  USHF.L.U32 UR5, UR5, UR4, URZ ;  /* 0x0000000405057299 */ /* 0x000fe400080006ff */
[----:B------:R-:W-:-:S04]  /*3fe0*/  USHF.L.U32 UR4, UR6, UR4, URZ ;  /* 0x0000000406047299 */ /* 0x000fc800080006ff */
[----:B-1----:R-:W-:-:S04]  /*3ff0*/  LOP3.LUT R0, R0, UR5, RZ, 0xc0, !PT ;  /* 0x0000000500007c12 */ /* 0x002fc8000f8ec0ff */
[----:B------:R-:W-:-:S13]  /*4000*/  ISETP.NE.AND P0, PT, R0, UR5, PT ;  /* 0x0000000500007c0c */ /* 0x000fda000bf05270 */
[----:B------:R-:W-:Y:S05]  /*4010*/  @P0 BRA `(.L_x_76) ;  /* 0x0000000000580947 */ /* 0x000fea0003800000 */
[----:B------:R-:W1:Y:S02]  /*4020*/  LDS R0, [UR8+0x18] ;  /* 0x00001808ff007984 */ /* 0x000e640008000800 */
[----:B-1----:R-:W-:-:S04]  /*4030*/  LOP3.LUT R0, R0, UR4, RZ, 0xc0, !PT ;  /* 0x0000000400007c12 */ /* 0x002fc8000f8ec0ff */
[----:B------:R-:W-:-:S13]  /*4040*/  ISETP.NE.AND P0, PT, R0, UR4, PT ;  /* 0x0000000400007c0c */ /* 0x000fda000bf05270 */
[----:B------:R-:W-:Y:S05]  /*4050*/  @P0 BRA `(.L_x_77) ;  /* 0x00000000003c0947 */ /* 0x000fea0003800000 */
[----:B------:R-:W1:Y:S01]  /*4060*/  S2R R2, SR_LANEID ;  /* 0x0000000000027919 */ /* 0x000e620000000000 */
[----:B------:R-:W-:-:S06]  /*4070*/  ULOP3.LUT UR5, URZ, UR5, URZ, 0x33, !UPT ;  /* 0x00000005ff057292 */ /* 0x000fcc000f8e33ff */
[----:B------:R-:W-:-:S04]  /*4080*/  IMAD.U32 R0, RZ, RZ, UR5 ;  /* 0x00000005ff007e24 */ /* 0x000fc8000f8e00ff */
[----:B------:R2:W4:Y:S02]  /*4090*/  REDUX UR7, R0 ;  /* 0x00000000000773c4 */ /* 0x0005240000000000 */
[----:B------:R1:W-:Y:S01]  /*40a0*/  UTCATOMSWS.AND URZ, UR5 ;  /* 0x0000000500ff79e3 */ /* 0x0003e20008000000 */
[----:B--2---:R-:W-:Y:S01]  /*40b0*/  LOP3.LUT R0, RZ, UR4, RZ, 0x33, !PT ;  /* 0x00000004ff007c12 */ /* 0x004fe2000f8e33ff */
[----:B------:R-:W-:Y:S02]  /*40c0*/  VOTEU.ANY UR4, UPT, PT ;  /* 0x0000000000047886 */ /* 0x000fe400038e0100 */
[----:B------:R-:W-:Y:S02]  /*40d0*/  UFLO.U32 UR4, UR4 ;  /* 0x00000004000472bd */ /* 0x000fe400080e0000 */
[----:B------:R-:W2:Y:S04]  /*40e0*/  REDUX UR6, R0 ;  /* 0x00000000000673c4 */ /* 0x000ea80000000000 */
[----:B-1----:R-:W-:-:S02]  /*40f0*/  ISETP.EQ.U32.AND P0, PT, R2, UR4, PT ;  /* 0x0000000402007c0c */ /* 0x002fc4000bf02070 */
[----:B----4-:R-:W-:-:S11]  /*4100*/  MOV R2, UR7 ;  /* 0x0000000700027c02 */ /* 0x010fd60008000f00 */
[----:B------:R1:W-:Y:S01]  /*4110*/  @P0 ATOMS.AND RZ, [UR8+0x14], R2 ;  /* 0x00001402ffff098c */ /* 0x0003e2000a800008 */
[----:B--2---:R-:W-:-:S05]  /*4120*/  IMAD.U32 R0, RZ, RZ, UR6 ;  /* 0x00000006ff007e24 */ /* 0x004fca000f8e00ff */
[----:B------:R1:W-:Y:S01]  /*4130*/  @P0 ATOMS.AND RZ, [UR8+0x18], R0 ;  /* 0x00001800ffff098c */ /* 0x0003e2000a800008 */
[----:B------:R-:W-:Y:S05]  /*4140*/  BRA `(.L_x_78) ;  /* 0x0000000000147947 */ /* 0x000fea0003800000 */
.L_x_77:
[----:B------:R-:W-:Y:S02]  /*4150*/  MOV R2, 0x4170 ;  /* 0x0000417000027802 */ /* 0x000fe40000000f00 */
[----:B---3-5:R-:W-:Y:S05]  /*4160*/  CALL.REL.NOINC `($__internal_0_$__cuda_sm10x_tcgen05_guardrail_trap_col_being_dealloced_not_returned_by_alloc) ;  /* 0x0000004400b87944 */ /* 0x028fea0003c00000 */
[----:B------:R-:W-:Y:S05]  /*4170*/  BRA `(.L_x_78) ;  /* 0x0000000000087947 */ /* 0x000fea0003800000 */
.L_x_76:
[----:B------:R-:W-:Y:S02]  /*4180*/  MOV R2, 0x41a0 ;  /* 0x000041a000027802 */ /* 0x000fe40000000f00 */
[----:B---3-5:R-:W-:Y:S05]  /*4190*/  CALL.REL.NOINC `($__internal_2_$__cuda_sm10x_tcgen05_guardrail_trap_unallocated_columns_being_dealloced) ;  /* 0x0000004400c47944 */ /* 0x028fea0003c00000 */
.L_x_78:
[----:B------:R-:W-:Y:S01]  /*41a0*/  NOP ;  /* 0x0000000000007918 */ /* 0x000fe20000000000 */
[----:B------:R-:W-:Y:S05]  /*41b0*/  EXIT ;  /* 0x000000000000794d */ /* 0x000fea0003800000 */
.L_x_60:
[----:B------:R-:W-:-:S09]  /*41c0*/  UISETP.NE.OR UP0, UPT, UR18, 0x3, !UP3 ;  /* 0x000000031200788c */ /* 0x000fd2000df05670 */
[----:B------:R-:W-:Y:S05]  /*41d0*/  BRA.U UP0, `(.L_x_79) ;  /* 0x0000000d00ac7547 */ /* 0x000fea000b800000 */
[----:B------:R-:W2:Y:S01]  /*41e0*/  LDCU.64 UR4, c[0x0][0x888] ;  /* 0x00011100ff0477ac */ /* 0x000ea20008000a00 */
[----:B------:R-:W3:Y:S01]  /*41f0*/  LDC.64 R12, c[0x0][0x348] ;  /* 0x0000d200ff0c7b82 */ /* 0x000ee20000000a00 */
[----:B------:R-:W-:Y:S02]  /*4200*/  HFMA2 R9, -RZ, RZ, 0, 0 ;  /* 0x00000000ff097431 */ /* 0x000fe400000001ff */
[----:B------:R-:W-:Y:S01]  /*4210*/  IMAD.MOV.U32 R11, RZ, RZ, 0x1 ;  /* 0x00000001ff0b7424 */ /* 0x000fe200078e00ff */
[----:B------:R-:W4:Y:S01]  /*4220*/  LDCU UR31, c[0x0][0x370] ;  /* 0x00006e00ff1f77ac */ /* 0x000f220008000800 */
[----:B------:R-:W-:Y:S01]  /*4230*/  IMAD.MOV.U32 R10, RZ, RZ, RZ ;  /* 0x000000ffff0a7224 */ /* 0x000fe200078e00ff */
[----:B------:R-:W-:Y:S01]  /*4240*/  MOV R3, 0x1000 ;  /* 0x0000100000037802 */ /* 0x000fe20000000f00 */
[----:B------:R-:W4:Y:S01]  /*4250*/  LDCU.128 UR32, c[0x0][0xb10] ;  /* 0x00016200ff2077ac */ /* 0x000f220008000c00 */
[----:B------:R-:W1:Y:S01]  /*4260*/  LDCU UR30, c[0x0][0x374] ;  /* 0x00006e80ff1e77ac */ /* 0x000e620008000800 */
[----:B------:R-:W1:Y:S01]  /*4270*/  LDCU.64 UR28, c[0x0][0x890] ;  /* 0x00011200ff1c77ac */ /* 0x000e620008000a00 */
[----:B------:R-:W1:Y:S01]  /*4280*/  LDCU UR15, c[0x0][0xb0c] ;  /* 0x00016180ff0f77ac */ /* 0x000e620008000800 */
[----:B--2---:R-:W-:Y:S01]  /*4290*/  UISETP.NE.U32.AND UP0, UPT, UR4, URZ, UPT ;  /* 0x000000ff0400728c */ /* 0x004fe2000bf05070 */
[----:B------:R-:W2:Y:S01]  /*42a0*/  LDCU UR41, c[0x0][0xb20] ;  /* 0x00016400ff2977ac */ /* 0x000ea20008000800 */
[----:B------:R-:W2:Y:S01]  /*42b0*/  LDCU UR4, c[0x0][0xb30] ;  /* 0x00016600ff0477ac */ /* 0x000ea20008000800 */
[----:B------:R-:W-:Y:S01]  /*42c0*/  UMOV UR21, 0x400 ;  /* 0x0000040000157882 */ /* 0x000fe20000000000 */
[----:B----4-:R-:W-:-:S02]  /*42d0*/  UIMAD.WIDE.U32 UR6, UR31, UR32, URZ ;  /* 0x000000201f0672a5 */ /* 0x010fc4000f8e00ff */
[----:B-1----:R-:W-:Y:S02]  /*42e0*/  UIMAD.WIDE.U32 UR8, UR30, UR35, URZ ;  /* 0x000000231e0872a5 */ /* 0x002fe4000f8e00ff */
[----:B------:R-:W-:Y:S02]  /*42f0*/  ULEA UR21, UR45, UR21, 0x18 ;  /* 0x000000152d157291 */ /* 0x000fe4000f8ec0ff */
[----:B------:R-:W-:Y:S02]  /*4300*/  UISETP.NE.U32.AND UP6, UPT, UR28, URZ, UPT ;  /* 0x000000ff1c00728c */ /* 0x000fe4000bfc5070 */
[----:B------:R-:W-:Y:S02]  /*4310*/  UIADD3 UR38, UPT, UPT, UR21, 0x88, URZ ;  /* 0x0000008815267890 */ /* 0x000fe4000fffe0ff */
[----:B------:R-:W-:Y:S02]  /*4320*/  UISETP.NE.AND.EX UP5, UPT, UR5, URZ, UPT, UP0 ;  /* 0x000000ff0500728c */ /* 0x000fe4000bfa5300 */
[----:B------:R-:W-:Y:S01]  /*4330*/  UISETP.NE.AND UP0, UPT, UR42, 0x1, UPT ;  /* 0x000000012a00788c */ /* 0x000fe2000bf05270 */
[----:B------:R-:W-:Y:S01]  /*4340*/  UMOV UR6, UR7 ;  /* 0x0000000700067c82 */ /* 0x000fe20008000000 */
[----:B------:R-:W-:Y:S01]  /*4350*/  UMOV UR39, UR9 ;  /* 0x0000000900277c82 */ /* 0x000fe20008000000 */
[----:B------:R-:W-:-:S02]  /*4360*/  USEL UR37, URZ, 0x1, UP4 ;  /* 0x00000001ff257887 */ /* 0x000fc4000a000000 */
[----:B------:R-:W-:Y:S02]  /*4370*/  UISETP.NE.AND UP0, UPT, UR15, 0x1, UPT ;  /* 0x000000010f00788c */ /* 0x000fe4000bf05270 */
[----:B------:R-:W-:Y:S02]  /*4380*/  UPLOP3.LUT UP4, UPT, UPT, UPT, UPT, 0x40, 0x4 ;  /* 0x000000000004789c */ /* 0x000fe40003f8e870 */
[----:B------:R-:W-:Y:S01]  /*4390*/  UISETP.GE.AND UP2, UPT, UR42, 0x1, UPT ;  /* 0x000000012a00788c */ /* 0x000fe2000bf46270 */
[----:B------:R-:W1:Y:S01]  /*43a0*/  LDCU.64 UR22, c[0x0][0xb28] ;  /* 0x00016500ff1677ac */ /* 0x000e620008000a00 */
[----:B------:R-:W-:Y:S02]  /*43b0*/  UISETP.NE.AND.EX UP6, UPT, UR29, URZ, UPT, UP6 ;  /* 0x000000ff1d00728c */ /* 0x000fe4000bfc5360 */
[----:B------:R-:W-:Y:S02]  /*43c0*/  UIADD3 UR17, UPT, UPT, UR21, 0x80, URZ ;  /* 0x0000008015117890 */ /* 0x000fe4000fffe0ff */
[----:B------:R-:W-:-:S02]  /*43d0*/  UPRMT UR38, UR45, 0x654, UR38 ;  /* 0x000006542d267896 */ /* 0x000fc40008000026 */
[----:B------:R-:W-:Y:S02]  /*43e0*/  USHF.R.U32.HI UR40, URZ, UR33, UR6 ;  /* 0x00000021ff287299 */ /* 0x000fe40008011606 */
[----:B--2---:R-:W-:Y:S02]  /*43f0*/  USHF.R.U32.HI UR39, URZ, UR41, UR39 ;  /* 0x00000029ff277299 */ /* 0x004fe40008011627 */
[----:B------:R-:W-:Y:S02]  /*4400*/  UISETP.NE.AND UP0, UPT, UR34, 0x1, UPT ;  /* 0x000000012200788c */ /* 0x000fe4000bf05270 */
[----:B---3--:R-:W-:-:S11]  /*4410*/  UISETP.NE.AND UP3, UPT, UR4, 0x1, UPT ;  /* 0x000000010400788c */ /* 0x008fd6000bf65270 */
.L_x_88:
[C---:B------:R-:W-:Y:S02]  /*4420*/  LEA R8, R10.reuse, UR21, 0x3 ;  /* 0x000000150a087c11 */ /* 0x040fe4000f8e18ff */
[----:B------:R-:W-:Y:S02]  /*4430*/  SHF.L.U32 R0, R9, 0x1f, RZ ;  /* 0x0000001f09007819 */ /* 0x000fe400000006ff */
[----:B------:R-:W-:Y:S02]  /*4440*/  LEA R4, R10, UR21, 0x4 ;  /* 0x000000150a047c11 */ /* 0x000fe4000f8e20ff */
[----:B--2---:R-:W2:Y:S02]  /*4450*/  SYNCS.PHASECHK.TRANS64.TRYWAIT P0, [R8+URZ+0xb0], R0 ;  /* 0x0000b000080075a7 */ /* 0x004ea400080011ff */
[----:B--2---:R-:W-:Y:S05]  /*4460*/  @!P0 BRA `(.L_x_80) ;  /* 0x0000004000348947 */ /* 0x004fea0003800000 */
.L_x_152:
[----:B------:R-:W3:Y:S01]  /*4470*/  LDS.128 R4, [R4+0x140] ;  /* 0x0001400004047984 */ /* 0x000ee20000000c00 */
[----:B------:R-:W-:Y:S01]  /*4480*/  UISETP.GE.AND UP0, UPT, UR42, 0x1, UPT ;  /* 0x000000012a00788c */ /* 0x000fe2000bf06270 */
[----:B------:R-:W-:Y:S01]  /*4490*/  @!PT LDS RZ, [RZ] ;  /* 0x00000000fffff984 */ /* 0x000fe20000000800 */
[----:B------:R-:W-:Y:S01]  /*44a0*/  @!PT LDS RZ, [RZ] ;  /* 0x00000000fffff984 */ /* 0x000fe20000000800 */
[----:B------:R-:W-:Y:S01]  /*44b0*/  @!PT LDS RZ, [RZ] ;  /* 0x00000000fffff984 */ /* 0x000fe20000000800 */
[----:B------:R-:W-:Y:S01]  /*44c0*/  @!PT LDS RZ, [RZ] ;  /* 0x00000000fffff984 */ /* 0x000fe20000000800 */
[----:B------:R4:W-:Y:S06]  /*44d0*/  MEMBAR.ALL.CTA ;  /* 0x0000000000007992 */ /* 0x0009ec0000008000 */
[----:B----4-:R-:W4:Y:S01]  /*44e0*/  FENCE.VIEW.ASYNC.S ;  /* 0x00000000000073c6 */ /* 0x010f220000000000 */
[----:B---3--:R-:W-:Y:S11]  /*44f0*/  LOP3.LUT P0, RZ, R6, 0x1, RZ, 0xc0, !PT ;  /* 0x0000000106ff7812 */ /* 0x008ff6000780c0ff */
[----:B------:R-:W-:Y:S02]  /*4500*/  @!UPT UIADD3 URZ, UPT, UPT, URZ, URZ, URZ ;  /* 0x000000fffffff290 */ /* 0x000fe4000fffe0ff */
[----:B----4-:R-:W-:Y:S01]  /*4510*/  VOTEU.ANY UP2, P0 ;  /* 0x0000000000ff7886 */ /* 0x010fe20000040100 */
[----:B------:R-:W-:Y:S11]  /*4520*/  PLOP3.LUT P0, PT, PT, PT, UP2, 0x80, 0x8 ;  /* 0x000000000008781c */ /* 0x000ff60003f0f028 */
[----:B------:R-:W-:Y:S02]  /*4530*/  @!UPT UIADD3 URZ, UPT, UPT, URZ, URZ, URZ ;  /* 0x000000fffffff290 */ /* 0x000fe4000fffe0ff */
[----:B--2---:R-:W-:Y:S02]  /*4540*/  @P0 SHF.R.U32.HI R0, RZ, 0x10, R5 ;  /* 0x00000010ff000819 */ /* 0x004fe40000011605 */
[----:B------:R-:W-:Y:S02]  /*4550*/  @P0 MOV R2, R4 ;  /* 0x0000000400020202 */ /* 0x000fe40000000f00 */
[----:B------:R-:W-:Y:S01]  /*4560*/  @P0 R2UR UR4, R0 ;  /* 0x00000000000402ca */ /* 0x000fe200000e0000 */
[----:B------:R-:W-:Y:S01]  /*4570*/  VIADD R0, R8, 0xc0 ;  /* 0x000000c008007836 */ /* 0x000fe20000000000 */
[----:B------:R-:W-:Y:S02]  /*4580*/  @P0 LOP3.LUT R4, R5, 0xffff, RZ, 0xc0, !PT ;  /* 0x0000ffff05040812 */ /* 0x000fe400078ec0ff */
[----:B------:R-:W-:Y:S02]  /*4590*/  @P0 R2UR UR6, R2 ;  /* 0x00000000020602ca */ /* 0x000fe400000e0000 */
[----:B------:R-:W-:Y:S02]  /*45a0*/  PRMT R0, RZ, 0x654, R0 ;  /* 0x00000654ff007816 */ /* 0x000fe40000000000 */
[----:B------:R-:W-:Y:S02]  /*45b0*/  @P0 R2UR UR5, R4 ;  /* 0x00000000040502ca */ /* 0x000fe400000e0000 */
[----:B------:R2:W-:Y:S03]  /*45c0*/  SYNCS.ARRIVE.TRANS64.RED.A1T0 RZ, [R0+URZ], RZ ;  /* 0x000000ff00ff79a7 */ /* 0x0005e600081004ff */
[----:B------:R-:W-:Y:S04]  /*45d0*/  @UP2 UMOV UR27, UR4 ;  /* 0x00000004001b2c82 */ /* 0x000fe80008000000 */
[----:B------:R-:W-:Y:S04]  /*45e0*/  @UP2 UMOV UR14, UR6 ;  /* 0x00000006000e2c82 */ /* 0x000fe80008000000 */
[----:B------:R-:W-:Y:S01]  /*45f0*/  @UP2 UMOV UR13, UR5 ;  /* 0x00000005000d2c82 */ /* 0x000fe20008000000 */
[----:B------:R-:W-:Y:S05]  /*4600*/  BRA.U !UP0, `(.L_x_81) ;  /* 0x0000000108c07547 */ /* 0x000fea000b800000 */
[----:B------:R-:W-:Y:S02]  /*4610*/  UIMAD.WIDE.U32 UR8, UR13, UR35, URZ ;  /* 0x000000230d0872a5 */ /* 0x000fe4000f8e00ff */
[----:B------:R-:W-:Y:S02]  /*4620*/  UP2UR UR12, UPR, URZ, 0x4 ;  /* 0x00000004ff0c7883 */ /* 0x000fe40008000000 */
[----:B------:R-:W-:Y:S02]  /*4630*/  UISETP.NE.AND UP2, UPT, UR34, 0x1, UPT ;  /* 0x000000012200788c */ /* 0x000fe4000bf45270 */
[----:B------:R-:W-:Y:S02]  /*4640*/  UIMAD.WIDE.U32 UR10, UR14, UR32, URZ ;  /* 0x000000200e0a72a5 */ /* 0x000fe4000f8e00ff */
[----:B------:R-:W-:Y:S02]  /*4650*/  USEL UR4, UR30, UR39, !UP2 ;  /* 0x000000271e047287 */ /* 0x000fe4000d000000 */
[----:B------:R-:W-:Y:S02]  /*4660*/  UISETP.NE.AND UP0, UPT, UR15, 0x1, UPT ;  /* 0x000000010f00788c */ /* 0x000fe4000bf05270 */
[----:B------:R-:W-:Y:S02]  /*4670*/  UP2UR UR16, UPR, URZ, 0x2 ;  /* 0x00000002ff107883 */ /* 0x000fe40008000000 */
[----:B------:R-:W-:Y:S02]  /*4680*/  UISETP.NE.AND UP1, UPT, UR42, 0x1, UPT ;  /* 0x000000012a00788c */ /* 0x000fe4000bf25270 */
[----:B-1----:R-:W-:Y:S02]  /*4690*/  UIMAD.WIDE.U32 UR18, UR4, UR22, URZ ;  /* 0x00000016041272a5 */ /* 0x002fe4000f8e00ff */
[----:B------:R-:W-:Y:S01]  /*46a0*/  USEL UR7, UR31, UR40, !UP0 ;  /* 0x000000281f077287 */ /* 0x000fe2000c000000 */
[----:B------:R-:W-:Y:S02]  /*46b0*/  UMOV UR5, UR9 ;  /* 0x0000000900057c82 */ /* 0x000fe40008000000 */
[----:B------:R-:W-:Y:S02]  /*46c0*/  USHF.R.U32.HI UR6, URZ, UR41, UR5 ;  /* 0x00000029ff067299 */ /* 0x000fe40008011605 */
[----:B------:R-:W-:Y:S02]  /*46d0*/  UIMAD.WIDE.U32 UR24, UR7, UR22, URZ ;  /* 0x00000016071872a5 */ /* 0x000fe4000f8e00ff */
[----:B------:R-:W-:Y:S02]  /*46e0*/  USEL UR6, UR13, UR6, !UP2 ;  /* 0x000000060d067287 */ /* 0x000fe4000d000000 */
[----:B------:R-:W-:Y:S01]  /*46f0*/  UISETP.NE.AND UP2, UPT, UR12, URZ, UPT ;  /* 0x000000ff0c00728c */ /* 0x000fe2000bf45270 */
[----:B------:R-:W-:Y:S01]  /*4700*/  UMOV UR5, UR11 ;  /* 0x0000000b00057c82 */ /* 0x000fe20008000000 */
[----:B------:R-:W-:Y:S02]  /*4710*/  UIMAD.WIDE.U32 UR10, UR6, UR22, URZ ;  /* 0x00000016060a72a5 */ /* 0x000fe4000f8e00ff */
[----:B------:R-:W-:Y:S03]  /*4720*/  USHF.R.U32.HI UR8, URZ, UR33, UR5 ;  /* 0x00000021ff087299 */ /* 0x000fe60008011605 */
[----:B------:R-:W-:Y:S02]  /*4730*/  UMOV UR5, UR19 ;  /* 0x0000001300057c82 */ /* 0x000fe40008000000 */
[----:B------:R-:W-:Y:S03]  /*4740*/  @UP1 USHF.R.U32.HI UR4, URZ, UR23, UR5 ;  /* 0x00000017ff041299 */ /* 0x000fe60008011605 */
[----:B------:R-:W-:Y:S01]  /*4750*/  UMOV UR5, UR25 ;  /* 0x0000001900057c82 */ /* 0x000fe20008000000 */
[----:B------:R-:W-:Y:S02]  /*4760*/  UIMAD UR4, UR42, UR4, URZ ;  /* 0x000000042a0472a4 */ /* 0x000fe4000f8e02ff */
[----:B------:R-:W-:Y:S02]  /*4770*/  @UP1 USHF.R.U32.HI UR7, URZ, UR23, UR5 ;  /* 0x00000017ff071299 */ /* 0x000fe40008011605 */
[----:B------:R-:W-:Y:S02]  /*4780*/  USEL UR5, UR14, UR8, !UP0 ;  /* 0x000000080e057287 */ /* 0x000fe4000c000000 */
[----:B------:R-:W-:Y:S02]  /*4790*/  UIMAD UR8, UR42, UR7, URZ ;  /* 0x000000072a0872a4 */ /* 0x000fe4000f8e02ff */
[----:B------:R-:W-:Y:S03]  /*47a0*/  UISETP.GE.AND UP0, UPT, UR6, UR4, UPT ;  /* 0x000000040600728c */ /* 0x000fe6000bf06270 */
[----:B------:R-:W-:Y:S01]  /*47b0*/  UMOV UR4, UR11 ;  /* 0x0000000b00047c82 */ /* 0x000fe20008000000 */
[----:B------:R-:W-:Y:S02]  /*47c0*/  UISETP.GE.OR UP0, UPT, UR5, UR8, UP0 ;  /* 0x000000080500728c */ /* 0x000fe40008706670 */
[----:B------:R-:W-:Y:S02]  /*47d0*/  USHF.R.U32.HI UR4, URZ, UR23, UR4 ;  /* 0x00000017ff047299 */ /* 0x000fe40008011604 */
[----:B------:R-:W-:Y:S02]  /*47e0*/  UIMAD.WIDE.U32 UR8, UR5, UR22, URZ ;  /* 0x00000016050872a5 */ /* 0x000fe4000f8e00ff */
[----:B------:R-:W-:Y:S04]  /*47f0*/  USEL UR10, UR6, UR4, !UP1 ;  /* 0x00000004060a7287 */ /* 0x000fe8000c800000 */
[----:B------:R-:W-:Y:S01]  /*4800*/  UIADD3 UR11, UPT, UPT, -UR10, URZ, URZ ;  /* 0x000000ff0a0b7290 */ /* 0x000fe2000fffe1ff */
[----:B------:R-:W-:Y:S02]  /*4810*/  @!UP0 UMOV UR4, UR9 ;  /* 0x0000000900048c82 */ /* 0x000fe40008000000 */
[----:B------:R-:W-:Y:S02]  /*4820*/  @!UP0 USHF.R.U32.HI UR4, URZ, UR23, UR4 ;  /* 0x00000017ff048299 */ /* 0x000fe40008011604 */
[----:B------:R-:W-:Y:S02]  /*4830*/  UIMAD UR8, UR42, UR11, UR6 ;  /* 0x0000000b2a0872a4 */ /* 0x000fe4000f8e0206 */
[----:B------:R-:W-:Y:S02]  /*4840*/  @!UP0 USEL UR4, UR5, UR4, !UP1 ;  /* 0x0000000405048287 */ /* 0x000fe4000c800000 */
[----:B------:R-:W-:Y:S02]  /*4850*/  UISETP.NE.AND UP1, UPT, UR16, URZ, UPT ;  /* 0x000000ff1000728c */ /* 0x000fe4000bf25270 */
[----:B------:R-:W-:Y:S02]  /*4860*/  @!UP0 UIMAD UR8, UR7, UR8, UR4 ;  /* 0x00000008070882a4 */ /* 0x000fe4000f8e0204 */
[----:B------:R-:W-:Y:S02]  /*4870*/  @!UP0 UIADD3 UR9, UPT, UPT, UR10, -UR4, URZ ;  /* 0x800000040a098290 */ /* 0x000fe4000fffe0ff */
[----:B------:R-:W-:Y:S02]  /*4880*/  UIADD3 UR4, UPT, UPT, -UR5, URZ, URZ ;  /* 0x000000ff05047290 */ /* 0x000fe4000fffe1ff */
[----:B------:R-:W-:Y:S02]  /*4890*/  UIADD3 UR7, UPT, UPT, -UR6, URZ, URZ ;  /* 0x000000ff06077290 */ /* 0x000fe4000fffe1ff */
[----:B------:R-:W-:Y:S02]  /*48a0*/  @!UP0 UIMAD UR6, UR9, UR42, UR5 ;  /* 0x0000002a090682a4 */ /* 0x000fe4000f8e0205 */
[----:B------:R-:W-:Y:S02]  /*48b0*/  UIMAD UR14, UR15, UR4, UR14 ;  /* 0x000000040f0e72a4 */ /* 0x000fe4000f8e020e */
[----:B------:R-:W-:Y:S01]  /*48c0*/  UIMAD UR13, UR34, UR7, UR13 ;  /* 0x00000007220d72a4 */ /* 0x000fe2000f8e020d */
[----:B------:R-:W-:Y:S02]  /*48d0*/  @!UP0 UMOV UR5, UR8 ;  /* 0x0000000800058c82 */ /* 0x000fe40008000000 */
[----:B------:R-:W-:Y:S02]  /*48e0*/  UIMAD UR14, UR5, UR15, UR14 ;  /* 0x0000000f050e72a4 */ /* 0x000fe4000f8e020e */
[----:B------:R-:W-:Y:S11]  /*48f0*/  UIMAD UR13, UR6, UR34, UR13 ;  /* 0x00000022060d72a4 */ /* 0x000ff6000f8e020d */
[----:B------:R-:W-:Y:S01]  /*4900*/  @!UPT UIADD3 URZ, UPT, UPT, URZ, URZ, URZ ;  /* 0x000000fffffff290 */ /* 0x000fe2000fffe0ff */
.L_x_81:
[----:B------:R-:W3:Y:S01]  /*4910*/  @!UP3 LDCU.128 UR8, c[0x0][0xb10] ;  /* 0x00016200ff08b7ac */ /* 0x000ee20008000c00 */
[----:B------:R-:W-:Y:S02]  /*4920*/  ISETP.NE.U32.AND P0, PT, RZ, UR28, PT ;  /* 0x0000001cff007c0c */ /* 0x000fe4000bf05070 */
[----:B------:R-:W-:Y:S02]  /*4930*/  SHF.L.U32 R4, R11, 0x1f, RZ ;  /* 0x0000001f0b047819 */ /* 0x000fe400000006ff */
[----:B------:R-:W-:Y:S01]  /*4940*/  ISETP.NE.AND.EX P0, PT, RZ, UR29, PT, P0 ;  /* 0x0000001dff007c0c */ /* 0x000fe2000bf05300 */
[----:B------:R-:W4:Y:S01]  /*4950*/  @!UP3 LDCU UR5, c[0x0][0xb0c] ;  /* 0x00016180ff05b7ac */ /* 0x000f220008000800 */
[----:B------:R-:W-:Y:S02]  /*4960*/  USHF.L.U32 UR19, UR20, 0x6, URZ ;  /* 0x0000000614137899 */ /* 0x000fe400080006ff */
[----:B------:R-:W-:Y:S02]  /*4970*/  USHF.L.U32 UR18, UR26, 0x7, URZ ;  /* 0x000000071a127899 */ /* 0x000fe400080006ff */
[----:B---3--:R-:W-:Y:S07]  /*4980*/  UIMAD.WIDE.U32 UR6, UR14, UR8, URZ ;  /* 0x000000080e0672a5 */ /* 0x008fee000f8e00ff */
[----:B------:R-:W-:Y:S01]  /*4990*/  @!UP3 UMOV UR4, UR7 ;  /* 0x000000070004bc82 */ /* 0x000fe20008000000 */
[----:B----4-:R-:W-:Y:S02]  /*49a0*/  @!UP3 UISETP.NE.AND UP0, UPT, UR5, 0x1, UPT ;  /* 0x000000010500b88c */ /* 0x010fe4000bf05270 */
[----:B------:R-:W-:Y:S02]  /*49b0*/  @!UP3 USHF.R.U32.HI UR4, URZ, UR9, UR4 ;  /* 0x00000009ff04b299 */ /* 0x000fe40008011604 */
[----:B------:R-:W-:Y:S02]  /*49c0*/  UIMAD.WIDE.U32 UR6, UR13, UR11, URZ ;  /* 0x0000000b0d0672a5 */ /* 0x000fe4000f8e00ff */
[----:B------:R-:W-:Y:S02]  /*49d0*/  @!UP3 USEL UR8, UR14, UR4, !UP0 ;  /* 0x000000040e08b287 */ /* 0x000fe4000c000000 */
[----:B------:R-:W-:Y:S03]  /*49e0*/  @!UP3 UISETP.NE.AND UP0, UPT, UR10, 0x1, UPT ;  /* 0x000000010a00b88c */ /* 0x000fe6000bf05270 */
[----:B------:R-:W-:Y:S02]  /*49f0*/  @!UP3 UMOV UR6, UR7 ;  /* 0x000000070006bc82 */ /* 0x000fe40008000000 */
[----:B------:R-:W3:Y:S02]  /*4a00*/  @!UP3 LDCU UR4, c[0x0][0xb20] ;  /* 0x00016400ff04b7ac */ /* 0x000ee40008000800 */
[----:B---3--:R-:W-:Y:S04]  /*4a10*/  @!UP3 USHF.R.U32.HI UR6, URZ, UR4, UR6 ;  /* 0x00000004ff06b299 */ /* 0x008fe80008011606 */
[----:B------:R-:W-:Y:S04]  /*4a20*/  @!UP3 USEL UR6, UR13, UR6, !UP0 ;  /* 0x000000060d06b287 */ /* 0x000fe8000c000000 */
[----:B------:R-:W-:Y:S02]  /*4a30*/  @!UP3 UIADD3 UR4, UPT, UPT, -UR8, UR6, URZ ;  /* 0x000000060804b290 */ /* 0x000fe4000fffe1ff */
[----:B------:R-:W-:Y:S02]  /*4a40*/  @!UP3 UIADD3 UR6, UPT, UPT, UR8, -UR6, URZ ;  /* 0x800000060806b290 */ /* 0x000fe4000fffe0ff */
[----:B------:R-:W-:Y:S02]  /*4a50*/  @!UP3 UIMAD UR14, UR4, UR5, UR14 ;  /* 0x00000005040eb2a4 */ /* 0x000fe4000f8e020e */
[----:B------:R-:W-:Y:S01]  /*4a60*/  @!UP3 UIMAD UR13, UR6, UR10, UR13 ;  /* 0x0000000a060db2a4 */ /* 0x000fe2000f8e020d */
[----:B------:R-:W-:Y:S11]  /*4a70*/  BRA.U UP4, `(.L_x_82) ;  /* 0x0000000104107547 */ /* 0x000ff6000b800000 */
[----:B------:R-:W-:Y:S04]  /*4a80*/  MOV R2, UR37 ;  /* 0x0000002500027c02 */ /* 0x000fe80008000f00 */
[----:B------:R-:W-:Y:S04]  /*4a90*/  SHF.L.U32 R2, R2, 0x1f, RZ ;  /* 0x0000001f02027819 */ /* 0x000fe800000006ff */
[----:B------:R-:W3:Y:S02]  /*4aa0*/  SYNCS.PHASECHK.TRANS64.TRYWAIT P1, [UR21+0xa8], R2 ;  /* 0x0000a802ff0075a7 */ /* 0x000ee40008021115 */
[----:B---3--:R-:W-:Y:S05]  /*4ab0*/  @!P1 BRA `(.L_x_83) ;  /* 0x0000003800b49947 */ /* 0x008fea0003800000 */
.L_x_82:
[----:B------:R-:W-:Y:S05]  /*4ac0*/  BRA.U !UP6, `(.L_x_84) ;  /* 0x000000010e387547 */ /* 0x000fea000b800000 */
[----:B------:R-:W-:Y:S01]  /*4ad0*/  UPLOP3.LUT UP1, UPT, UPT, UPT, UP5, 0x80, 0x8 ;  /* 0x000000000008789c */ /* 0x000fe20003f2f050 */
[----:B--2---:R-:W-:Y:S01]  /*4ae0*/  HFMA2 R0, -RZ, RZ, 0, 5.9604644775390625e-08 ;  /* 0x00000001ff007431 */ /* 0x004fe200000001ff */
[----:B------:R-:W2:Y:S01]  /*4af0*/  LDCU.64 UR8, c[0x0][0x358] ;  /* 0x00006b00ff0877ac */ /* 0x000ea20008000a00 */
[----:B------:R-:W-:Y:S03]  /*4b00*/  IMAD.MOV.U32 R74, RZ, RZ, 0x1 ;  /* 0x00000001ff4a7424 */ /* 0x000fe600078e00ff */
[----:B------:R-:W-:Y:S05]  /*4b10*/  PLOP3.LUT P1, PT, PT, PT, UP1, 0x80, 0x8 ;  /* 0x000000000008781c */ /* 0x000fea0003f2f018 */
[----:B------:R-:W3:Y:S01]  /*4b20*/  @UP1 LDCU.64 UR4, c[0x0][0x888] ;  /* 0x00011100ff0417ac */ /* 0x000ee20008000a00 */
[----:B------:R-:W-:Y:S07]  /*4b30*/  @UP1 UIMAD UR6, UR36, UR28, URZ ;  /* 0x0000001c240612a4 */ /* 0x000fee000f8e02ff */
[----:B------:R-:W-:Y:S01]  /*4b40*/  @!P1 PRMT R74, R0, 0x7610, R74 ;  /* 0x00007610004a9816 */ /* 0x000fe2000000004a */
[----:B---3--:R-:W-:Y:S06]  /*4b50*/  @UP1 UIMAD.WIDE UR4, UR6, 0x4, UR4 ;  /* 0x00000004060418a5 */ /* 0x008fec000f8e0204 */
[----:B-----5:R-:W-:Y:S01]  /*4b60*/  IMAD.U32 R40, RZ, RZ, UR4 ;  /* 0x00000004ff287e24 */ /* 0x020fe2000f8e00ff */
[----:B------:R-:W-:Y:S04]  /*4b70*/  MOV R41, UR5 ;  /* 0x0000000500297c02 */ /* 0x000fe80008000f00 */
[----:B------:R-:W3:Y:S01]  /*4b80*/  @!UP1 LDCU UR4, c[0x0][0x880] ;  /* 0x00011000ff0497ac */ /* 0x000ee20008000800 */
[----:B--2---:R4:W5:Y:S02]  /*4b90*/  @P1 LDG.E R40, desc[UR8][R40.64] ;  /* 0x0000000828281981 */ /* 0x004964000c1e1900 */
[----:B---34-:R-:W-:Y:S07]  /*4ba0*/  @!P1 IMAD.U32 R40, RZ, RZ, UR4 ;  /* 0x00000004ff289e24 */ /* 0x018fee000f8e00ff */
.L_x_84:
[----:B-----5:R-:W-:Y:S01]  /*4bb0*/  @!P0 ISETP.EQ.AND P2, PT, R40, RZ, PT ;  /* 0x000000ff2800820c */ /* 0x020fe20003f42270 */
[----:B------:R-:W-:Y:S01]  /*4bc0*/  @!UPT UIADD3 URZ, UPT, UPT, URZ, URZ, URZ ;  /* 0x000000fffffff290 */ /* 0x000fe2000fffe0ff */
[----:B------:R-:W-:Y:S11]  /*4bd0*/  @!P0 BRA `(.L_x_85) ;  /* 0x0000000000148947 */ /* 0x000ff60003800000 */
[----:B------:R-:W-:Y:S02]  /*4be0*/  LOP3.LUT P0, RZ, R74, 0xff, RZ, 0xc0, !PT ;  /* 0x000000ff4aff7812 */ /* 0x000fe4000780c0ff */
[----:B------:R-:W-:Y:S04]  /*4bf0*/  PLOP3.LUT P2, PT, PT, PT, UP1, 0x80, 0x8 ;  /* 0x000000000008781c */ /* 0x000fe80003f4f018 */
[----:B------:R-:W-:Y:S07]  /*4c00*/  PLOP3.LUT P2, PT, P2, PT, PT, 0x8, 0x80 ;  /* 0x000000000080781c */ /* 0x000fee000174e170 */
[----:B------:R-:W-:Y:S11]  /*4c10*/  @P0 ISETP.EQ.AND P2, PT, R40, RZ, PT ;  /* 0x000000ff2800020c */ /* 0x000ff60003f42270 */
[----:B------:R-:W-:Y:S02]  /*4c20*/  @!UPT UIADD3 URZ, UPT, UPT, URZ, URZ, URZ ;  /* 0x000000fffffff290 */ /* 0x000fe4000fffe0ff */
.L_x_85:
[----:B------:R-:W3:Y:S01]  /*4c30*/  SYNCS.PHASECHK.TRANS64.TRYWAIT P0, [UR21+0x90], R4 ;  /* 0x00009004ff0075a7 */ /* 0x000ee20008001115 */
[----:B------:R-:W-:Y:S04]  /*4c40*/  ELECT P1, URZ, PT ;  /* 0x0000000000ff782f */ /* 0x000fe80003820000 */
[----:B------:R-:W-:Y:S01]  /*4c50*/  PLOP3.LUT P1, PT, P2, P1, PT, 0xf2, 0x2f ;  /* 0x00000000002f781c */ /* 0x000fe20001723e72 */
[----:B------:R-:W-:Y:S01]  /*4c60*/  @!UPT UIADD3 URZ, UPT, UPT, URZ, URZ, URZ ;  /* 0x000000fffffff290 */ /* 0x000fe2000fffe0ff */
[----:B---3--:R-:W-:Y:S11]  /*4c70*/  @!P0 BRA `(.L_x_86) ;  /* 0x00000038005c8947 */ /* 0x008ff60003800000 */
.L_x_155:
[----:B--2---:R-:W-:Y:S01]  /*4c80*/  @!P1 IADD3 R2, P0, PT, R12, 0x580, RZ ;  /* 0x000005800c029810 */ /* 0x004fe20007f1e0ff */
[----:B------:R-:W-:Y:S01]  /*4c90*/  VOTEU.ALL UP0, P1 ;  /* 0x0000000000ff7886 */ /* 0x000fe20000800000 */
[----:B------:R-:W-:Y:S01]  /*4ca0*/  UMOV UR6, 0x0 ;  /* 0x0000000000067882 */ /* 0x000fe20000000000 */
[----:B------:R-:W-:Y:S01]  /*4cb0*/  UMOV UR7, 0x10000000 ;  /* 0x1000000000077882 */ /* 0x000fe20000000000 */
[----:B------:R-:W-:Y:S01]  /*4cc0*/  @!P1 R2UR UR5, R2 ;  /* 0x00000000020592ca */ /* 0x000fe200000e0000 */
[----:B------:R-:W-:Y:S01]  /*4cd0*/  @!P1 IMAD.X R0, RZ, RZ, R13, P0 ;  /* 0x000000ffff009224 */ /* 0x000fe200000e060d */
[----:B------:R-:W-:Y:S01]  /*4ce0*/  @!UP0 UIADD3 UR16, UPT, UPT, UR21, 0x200, URZ ;  /* 0x0000020015108890 */ /* 0x000fe2000fffe0ff */
[----:B------:R-:W-:Y:S01]  /*4cf0*/  VIADD R10, R10, 0x1 ;  /* 0x000000010a0a7836 */ /* 0x000fe20000000000 */
[----:B------:R-:W-:Y:S01]  /*4d00*/  VOTEU.ALL UP0, P1 ;  /* 0x0000000000ff7886 */ /* 0x000fe20000800000 */
[----:B------:R-:W-:Y:S01]  /*4d10*/  UMOV UR20, UR36 ;  /* 0x0000002400147c82 */ /* 0x000fe20008000000 */
[----:B------:R-:W-:Y:S01]  /*4d20*/  @!P1 R2UR UR4, R0 ;  /* 0x00000000000492ca */ /* 0x000fe200000e0000 */
[----:B------:R-:W-:Y:S06]  /*4d30*/  @!P1 IMAD.MOV.U32 R0, RZ, RZ, 0x1000 ;  /* 0x00001000ff009424 */ /* 0x000fec00078e00ff */
[----:B------:R-:W-:Y:S06]  /*4d40*/  IMAD.U32 R6, RZ, RZ, UR5 ;  /* 0x00000005ff067e24 */ /* 0x000fec000f8e00ff */
[----:B------:R-:W-:Y:S01]  /*4d50*/  IMAD.U32 R7, RZ, RZ, UR4 ;  /* 0x00000004ff077e24 */ /* 0x000fe2000f8e00ff */
[----:B------:R-:W-:Y:S04]  /*4d60*/  @!P1 R2UR UR4, R6 ;  /* 0x00000000060492ca */ /* 0x000fe800000e0000 */
[----:B------:R-:W-:Y:S11]  /*4d70*/  @!P1 R2UR UR5, R7 ;  /* 0x00000000070592ca */ /* 0x000ff600000e0000 */
[----:B------:R-:W-:Y:S02]  /*4d80*/  @!UPT UIADD3 URZ, UPT, UPT, URZ, URZ, URZ ;  /* 0x000000fffffff290 */ /* 0x000fe4000fffe0ff */
[----:B------:R2:W-:Y:S01]  /*4d90*/  @!UP0 UTMALDG.3D [UR16], [UR4], desc[UR6] ;  /* 0x00000610040085b4 */ /* 0x0005e20008011000 */
[----:B------:R3:W-:Y:S01]  /*4da0*/  @!P1 SYNCS.ARRIVE.TRANS64.RED.A0TR RZ, [UR21+0x80], R0 ;  /* 0x00008000ffff99a7 */ /* 0x0007e20008300415 */
[----:B--2---:R-:W-:Y:S09]  /*4db0*/  UPRMT UR4, UR45, 0x654, UR17 ;  /* 0x000006542d047896 */ /* 0x004ff20008000011 */
[----:B------:R-:W-:Y:S01]  /*4dc0*/  SYNCS.ARRIVE.TRANS64.RED.A1T0 RZ, [UR4], RZ ;  /* 0x000000ffffff79a7 */ /* 0x000fe20008100404 */
[----:B------:R-:W2:Y:S02]  /*4dd0*/  SYNCS.PHASECHK.TRANS64.TRYWAIT P0, [UR21+0x98], R4 ;  /* 0x00009804ff0075a7 */ /* 0x000ea40008001115 */
[----:B--23--:R-:W-:Y:S05]  /*4de0*/  @!P0 BRA `(.L_x_87) ;  /* 0x0000003800188947 */ /* 0x00cfea0003800000 */
.L_x_157:
[----:B------:R-:W-:Y:S01]  /*4df0*/  @!P1 IADD3 R2, P0, PT, R12, 0x580, RZ ;  /* 0x000005800c029810 */ /* 0x000fe20007f1e0ff */
[----:B------:R-:W-:Y:S01]  /*4e00*/  VOTEU.ALL UP0, P1 ;  /* 0x0000000000ff7886 */ /* 0x000fe20000800000 */
[----:B------:R-:W-:Y:S01]  /*4e10*/  UMOV UR6, 0x0 ;  /* 0x0000000000067882 */ /* 0x000fe20000000000 */
[----:B------:R-:W-:Y:S01]  /*4e20*/  UMOV UR7, 0x10000000 ;  /* 0x1000000000077882 */ /* 0x000fe20000000000 */
[----:B------:R-:W-:Y:S01]  /*4e30*/  @!P1 R2UR UR5, R2 ;  /* 0x00000000020592ca */ /* 0x000fe200000e0000 */
[----:B--2---:R-:W-:Y:S01]  /*4e40*/  @!P1 IMAD.X R0, RZ, RZ, R13, P0 ;  /* 0x000000ffff009224 */ /* 0x004fe200000e060d */
[----:B------:R-:W-:Y:S01]  /*4e50*/  @!UP0 UIADD3 UR10, UPT, UPT, UR18, 0x40, URZ ;  /* 0x00000040120a8890 */ /* 0x000fe2000fffe0ff */
[----:B------:R-:W-:Y:S01]  /*4e60*/  R2UR UR16, R76 ;  /* 0x000000004c1072ca */ /* 0x000fe200000e0000 */
[----:B------:R-:W-:Y:S01]  /*4e70*/  @!UP0 UIADD3 UR8, UPT, UPT, UR21, 0x1200, URZ ;  /* 0x0000120015088890 */ /* 0x000fe2000fffe0ff */
[----:B------:R-:W-:Y:S01]  /*4e80*/  ISETP.NE.AND P0, PT, R10, 0x2, PT ;  /* 0x000000020a00780c */ /* 0x000fe20003f05270 */
[----:B------:R-:W-:Y:S01]  /*4e90*/  @!UP0 UIADD3 UR9, UPT, UPT, UR21, 0x88, URZ ;  /* 0x0000008815098890 */ /* 0x000fe2000fffe0ff */
[----:B------:R-:W-:Y:S01]  /*4ea0*/  @!P1 R2UR UR4, R0 ;  /* 0x00000000000492ca */ /* 0x000fe200000e0000 */
[----:B------:R-:W-:Y:S01]  /*4eb0*/  VOTEU.ALL UP0, P1 ;  /* 0x0000000000ff7886 */ /* 0x000fe20000800000 */
[----:B------:R-:W-:Y:S01]  /*4ec0*/  UMOV UR11, UR19 ;  /* 0x00000013000b7c82 */ /* 0x000fe20008000000 */
[----:B------:R-:W-:Y:S01]  /*4ed0*/  UMOV UR12, UR36 ;  /* 0x00000024000c7c82 */ /* 0x000fe20008000000 */
[----:B------:R-:W-:Y:S01]  /*4ee0*/  SEL R0, RZ, 0x1, P0 ;  /* 0x00000001ff007807 */ /* 0x000fe20000000000 */
[----:B------:R-:W-:Y:S01]  /*4ef0*/  UIADD3 UR20, UPT, UPT, UR14, UR63, URZ ;  /* 0x0000003f0e147290 */ /* 0x000fe2000fffe0ff */
[----:B------:R-:W-:Y:S01]  /*4f00*/  IMAD.U32 R4, RZ, RZ, UR5 ;  /* 0x00000005ff047e24 */ /* 0x000fe2000f8e00ff */
[----:B------:R-:W-:Y:S01]  /*4f10*/  LOP3.LUT R11, R11, 0x1, RZ, 0x3c, !PT ;  /* 0x000000010b0b7812 */ /* 0x000fe200078e3cff */
[----:B------:R-:W-:Y:S01]  /*4f20*/  UMOV UR36, UR27 ;  /* 0x0000001b00247c82 */ /* 0x000fe20008000000 */
[----:B------:R-:W-:Y:S01]  /*4f30*/  LOP3.LUT R9, R9, R0, RZ, 0x3c, !PT ;  /* 0x0000000009097212 */ /* 0x000fe200078e3cff */
[----:B------:R-:W-:Y:S01]  /*4f40*/  UIADD3 UR26, UPT, UPT, UR13, UR16, URZ ;  /* 0x000000100d1a7290 */ /* 0x000fe2000fffe0ff */
[----:B------:R-:W-:Y:S01]  /*4f50*/  SEL R10, R10, RZ, P0 ;  /* 0x000000ff0a0a7207 */ /* 0x000fe20000000000 */
[----:B------:R-:W-:Y:S01]  /*4f60*/  UPLOP3.LUT UP4, UPT, UPT, UPT, UPT, 0x80, 0x8 ;  /* 0x000000000008789c */ /* 0x000fe20003f8f070 */
[----:B------:R-:W-:Y:S01]  /*4f70*/  IMAD.U32 R5, RZ, RZ, UR4 ;  /* 0x00000004ff057e24 */ /* 0x000fe2000f8e00ff */
[----:B------:R-:W-:Y:S04]  /*4f80*/  @!P1 R2UR UR4, R4 ;  /* 0x00000000040492ca */ /* 0x000fe800000e0000 */
[----:B------:R-:W-:Y:S11]  /*4f90*/  @!P1 R2UR UR5, R5 ;  /* 0x00000000050592ca */ /* 0x000ff600000e0000 */
[----:B------:R-:W-:Y:S02]  /*4fa0*/  @!UPT UIADD3 URZ, UPT, UPT, URZ, URZ, URZ ;  /* 0x000000fffffff290 */ /* 0x000fe4000fffe0ff */
[----:B------:R2:W-:Y:S01]  /*4fb0*/  @!UP0 UTMALDG.3D [UR8], [UR4], desc[UR6] ;  /* 0x00000608040085b4 */ /* 0x0005e20008011000 */
[----:B------:R2:W-:Y:S01]  /*4fc0*/  @!P1 SYNCS.ARRIVE.TRANS64.RED.A0TR RZ, [UR21+0x88], R3 ;  /* 0x00008803ffff99a7 */ /* 0x0005e20008300415 */
[----:B------:R-:W-:Y:S01]  /*4fd0*/  SYNCS.ARRIVE.TRANS64.RED.A1T0 RZ, [UR38], RZ ;  /* 0x000000ffffff79a7 */ /* 0x000fe20008100426 */
[----:B------:R-:W-:Y:S05]  /*4fe0*/  BRA.U UP2, `(.L_x_88) ;  /* 0xfffffff5020c7547 */ /* 0x000fea000b83ffff */
[----:B------:R-:W-:-:S04]  /*4ff0*/  SHF.L.U32 R2, R11, 0x1f, RZ ;  /* 0x0000001f0b027819 */ /* 0x000fc800000006ff */
[----:B------:R-:W3:Y:S02]  /*5000*/  SYNCS.PHASECHK.TRANS64.TRYWAIT P0, [UR21+0x90], R2 ;  /* 0x00009002ff0075a7 */ /* 0x000ee40008001115 */
[----:B---3--:R-:W-:Y:S05]  /*5010*/  @!P0 BRA `(.L_x_89) ;  /* 0x0000003400a48947 */ /* 0x008fea0003800000 */
.L_x_159:
[----:B---3--:R-:W-:-:S07]  /*5020*/  MOV R0, UR21 ;  /* 0x0000001500007c02 */ /* 0x008fce0008000f00 */
.L_x_90:
[----:B---3--:R-:W-:-:S04]  /*5030*/  SHF.L.U32 R2, R11, 0x1f, RZ ;  /* 0x0000001f0b027819 */ /* 0x008fc800000006ff */
[----:B------:R3:W4:Y:S03]  /*5040*/  SYNCS.PHASECHK.TRANS64.TRYWAIT P0, [R0+URZ+0x98], R2 ;  /* 0x00009802000075a7 */ /* 0x00072600080011ff */
[----:B----4-:R-:W-:Y:S05]  /*5050*/  @!P0 NANOSLEEP.SYNCS 0x989680 ;  /* 0x009896800000895d */ /* 0x010fea0003900000 */
[----:B------:R-:W4:Y:S02]  /*5060*/  @!P0 SYNCS.PHASECHK.TRANS64 P0, [R0+URZ+0x98], R2 ;  /* 0x00009802000085a7 */ /* 0x000f2400080010ff */
[----:B-12-4-:R-:W-:Y:S05]  /*5070*/  @P0 EXIT ;  /* 0x000000000000094d */ /* 0x016fea0003800000 */
[----:B------:R-:W-:Y:S05]  /*5080*/  BRA `(.L_x_90) ;  /* 0xfffffffc00e87947 */ /* 0x000fea000383ffff */
.L_x_79:
[----:B------:R-:W-:-:S06]  /*5090*/  UISETP.GE.AND UP0, UPT, UR18, 0x4, UPT ;  /* 0x000000041200788c */ /* 0x000fcc000bf06270 */
[----:B------:R-:W-:-:S13]  /*50a0*/  PLOP3.LUT P0, PT, PT, PT, UP0, 0x80, 0x8 ;  /* 0x000000000008781c */ /* 0x000fda0003f0f008 */
[----:B-1----:R-:W-:Y:S05]  /*50b0*/  @!P0 EXIT ;  /* 0x000000000000894d */ /* 0x002fea0003800000 */
[----:B------:R-:W-:Y:S01]  /*50c0*/  BAR.SYNC.DEFER_BLOCKING 0x6, 0xa0 ;  /* 0x0182800000007b1d */ /* 0x000fe20000010000 */
[C---:B------:R-:W-:Y:S01]  /*50d0*/  IMAD.SHL.U32 R7, R84.reuse, 0x40, RZ ;  /* 0x0000004054077824 */ /* 0x040fe200078e00ff */
[C---:B------:R-:W-:Y:S01]  /*50e0*/  LOP3.LUT R86, R84.reuse, 0x60, RZ, 0xc0, !PT ;  /* 0x0000006054567812 */ /* 0x040fe200078ec0ff */
[C---:B------:R-:W-:Y:S01]  /*50f0*/  IMAD.SHL.U32 R4, R84.reuse, 0x20, RZ ;  /* 0x0000002054047824 */ /* 0x040fe200078e00ff */
[----:B------:R-:W-:Y:S01]  /*5100*/  CS2R R82, SRZ ;  /* 0x0000000000527805 */ /* 0x000fe2000001ff00 */
[C---:B------:R-:W-:Y:S01]  /*5110*/  IMAD.SHL.U32 R5, R84.reuse, 0x8, RZ ;  /* 0x0000000854057824 */ /* 0x040fe200078e00ff */
[----:B------:R-:W-:Y:S02]  /*5120*/  UMOV UR44, 0x400 ;  /* 0x00000400002c7882 */ /* 0x000fe40000000000 */
[----:B------:R-:W1:Y:S01]  /*5130*/  LDC.64 R72, c[0x0][0x8b0] ;  /* 0x00022c00ff487b82 */ /* 0x000e620000000a00 */
[----:B------:R-:W-:Y:S01]  /*5140*/  ULEA UR44, UR45, UR44, 0x18 ;  /* 0x0000002c2d2c7291 */ /* 0x000fe2000f8ec0ff */
[----:B------:R-:W-:Y:S01]  /*5150*/  LOP3.LUT R6, R7, 0x180, RZ, 0xc0, !PT ;  /* 0x0000018007067812 */ /* 0x000fe200078ec0ff */
[----:B------:R-:W-:Y:S01]  /*5160*/  IMAD.U32 R37, R84, 0x10000, RZ ;  /* 0x0001000054257824 */ /* 0x000fe200078e00ff */
[----:B------:R-:W-:Y:S01]  /*5170*/  LOP3.LUT R4, R4, 0xc00, RZ, 0xc0, !PT ;  /* 0x00000c0004047812 */ /* 0x000fe200078ec0ff */
[----:B------:R-:W-:Y:S01]  /*5180*/  UIADD3 UR4, UPT, UPT, UR44, 0x2200, URZ ;  /* 0x000022002c047890 */ /* 0x000fe2000fffe0ff */
[----:B------:R-:W-:Y:S01]  /*5190*/  LOP3.LUT R5, R6, 0x30, R5, 0xf8, !PT ;  /* 0x0000003006057812 */ /* 0x000fe200078ef805 */
[----:B------:R-:W-:Y:S01]  /*51a0*/  IMAD.SHL.U32 R6, R84, 0x2, RZ ;  /* 0x0000000254067824 */ /* 0x000fe200078e00ff */
[----:B------:R-:W2:Y:S01]  /*51b0*/  LDC.64 R70, c[0x0][0x8a8] ;  /* 0x00022a00ff467b82 */ /* 0x000ea20000000a00 */
[----:B------:R-:W-:Y:S01]  /*51c0*/  LOP3.LUT R4, R4, 0x40, R7, 0xf8, !PT ;  /* 0x0000004004047812 */ /* 0x000fe200078ef807 */
[----:B------:R-:W-:Y:S01]  /*51d0*/  IMAD.MOV.U32 R36, RZ, RZ, RZ ;  /* 0x000000ffff247224 */ /* 0x000fe200078e00ff */
[----:B------:R-:W-:Y:S01]  /*51e0*/  LOP3.LUT R37, R37, 0x600000, RZ, 0xc0, !PT ;  /* 0x0060000025257812 */ /* 0x000fe200078ec0ff */
[----:B------:R-:W-:Y:S01]  /*51f0*/  IMAD.MOV.U32 R78, RZ, RZ, RZ ;  /* 0x000000ffff4e7224 */ /* 0x000fe200078e00ff */
[----:B------:R-:W-:-:S02]  /*5200*/  LOP3.LUT R84, R84, 0x2, RZ, 0xc0, !PT ;  /* 0x0000000254547812 */ /* 0x000fc400078ec0ff */
[----:B------:R-:W-:Y:S02]  /*5210*/  CS2R R80, SRZ ;  /* 0x0000000000507805 */ /* 0x000fe4000001ff00 */
[----:B------:R-:W-:Y:S01]  /*5220*/  LOP3.LUT R5, R5, 0x20, R6, 0x78, !PT ;  /* 0x0000002005057812 */ /* 0x000fe200078e7806 */
[----:B------:R-:W-:Y:S01]  /*5230*/  IMAD.U32 R85, RZ, RZ, UR4 ;  /* 0x00000004ff557e24 */ /* 0x000fe2000f8e00ff */
[----:B------:R-:W3:Y:S01]  /*5240*/  LDS R0, [UR44+0x160] ;  /* 0x0001602cff007984 */ /* 0x000ee20008000800 */
[----:B------:R-:W-:Y:S01]  /*5250*/  LOP3.LUT R4, R4, 0x200, R7, 0xf8, !PT ;  /* 0x0000020004047812 */ /* 0x000fe200078ef807 */
[----:B------:R-:W-:Y:S01]  /*5260*/  IMAD.MOV R79, RZ, RZ, -R84 ;  /* 0x000000ffff4f7224 */ /* 0x000fe200078e0a54 */
[----:B------:R-:W4:Y:S02]  /*5270*/  LDCU UR58, c[0x0][0x370] ;  /* 0x00006e00ff3a77ac */ /* 0x000f240008000800 */
[----:B------:R-:W-:Y:S01]  /*5280*/  LOP3.LUT R69, R4, R5, RZ, 0xfc, !PT ;  /* 0x0000000504457212 */ /* 0x000fe200078efcff */
[----:B------:R-:W1:Y:S01]  /*5290*/  LDCU UR43, c[0x0][0xb0c] ;  /* 0x00016180ff2b77ac */ /* 0x000e620008000800 */
[----:B------:R-:W1:Y:S01]  /*52a0*/  LDCU UR39, c[0x0][0xb30] ;  /* 0x00016600ff2777ac */ /* 0x000e620008000800 */
[----:B------:R-:W1:Y:S01]  /*52b0*/  LDCU.64 UR56, c[0x0][0x888] ;  /* 0x00011100ff3877ac */ /* 0x000e620008000a00 */
[----:B------:R-:W1:Y:S01]  /*52c0*/  LDCU.64 UR40, c[0x0][0xb28] ;  /* 0x00016500ff2877ac */ /* 0x000e620008000a00 */
[----:B------:R-:W1:Y:S01]  /*52d0*/  LDCU.64 UR60, c[0x0][0x890] ;  /* 0x00011200ff3c77ac */ /* 0x000e620008000a00 */
[----:B------:R-:W1:Y:S01]  /*52e0*/  LDCU.128 UR52, c[0x0][0xb10] ;  /* 0x00016200ff3477ac */ /* 0x000e620008000c00 */
[----:B------:R-:W1:Y:S01]  /*52f0*/  LDCU UR47, c[0x0][0x374] ;  /* 0x00006e80ff2f77ac */ /* 0x000e620008000800 */
[----:B------:R-:W-:Y:S01]  /*5300*/  UIADD3 UR62, UPT, UPT, UR44, 0x200, URZ ;  /* 0x000002002c3e7890 */ /* 0x000fe2000fffe0ff */
[----:B-1234-:R-:W-:-:S11]  /*5310*/  IMAD.IADD R37, R0, 0x1, R37 ;  /* 0x0000000100257824 */ /* 0x01efd600078e0225 */
.L_x_116:
[----:B------:R-:W-:Y:S02]  /*5320*/  LEA R3, R78, UR44, 0x3 ;  /* 0x0000002c4e037c11 */ /* 0x000fe4000f8e18ff */
[----:B------:R-:W-:Y:S02]  /*5330*/  SHF.L.U32 R0, R82, 0x1f, RZ ;  /* 0x0000001f52007819 */ /* 0x000fe400000006ff */
[----:B-1----:R-:W-:Y:S02]  /*5340*/  LEA R4, R78, UR44, 0x4 ;  /* 0x0000002c4e047c11 */ /* 0x002fe4000f8e20ff */
[----:B------:R-:W1:Y:S02]  /*5350*/  SYNCS.PHASECHK.TRANS64.TRYWAIT P0, [R3+URZ+0xb0], R0 ;  /* 0x0000b000030075a7 */ /* 0x000e6400080011ff */
[----:B-1----:R-:W-:Y:S05]  /*5360*/  @!P0 BRA `(.L_x_91) ;  /* 0x0000003000e88947 */ /* 0x002fea0003800000 */
.L_x_160:
        /* <DEDUP_REMOVED lines=8> */
[----:B--2---:R-:W-:Y:S11]  /*53f0*/  LOP3.LUT P0, RZ, R6, 0x1, RZ, 0xc0, !PT ;  /* 0x0000000106ff7812 */ /* 0x004ff6000780c0ff */
[----:B------:R-:W-:Y:S02]  /*5400*/  @!UPT UIADD3 URZ, UPT, UPT, URZ, URZ, URZ ;  /* 0x000000fffffff290 */ /* 0x000fe4000fffe0ff */
[----:B---3--:R-:W-:Y:S01]  /*5410*/  VOTEU.ANY UP1, P0 ;  /* 0x0000000000ff7886 */ /* 0x008fe20000020100 */
[----:B------:R-:W-:Y:S01]  /*5420*/  PLOP3.LUT P0, PT, PT, PT, UP1, 0x80, 0x8 ;  /* 0x000000000008781c */ /* 0x000fe20003f0f018 */
[----:B------:R-:W-:Y:S11]  /*5430*/  UP2UR UR46, UPR, URZ, 0x2 ;  /* 0x00000002ff2e7883 */ /* 0x000ff60008000000 */
[----:B------:R-:W-:Y:S01]  /*5440*/  @!UPT UIADD3 URZ, UPT, UPT, URZ, URZ, URZ ;  /* 0x000000fffffff290 */ /* 0x000fe2000fffe0ff */
[----:B-1----:R-:W-:Y:S02]  /*5450*/  @P0 SHF.R.U32.HI R0, RZ, 0x10, R5 ;  /* 0x00000010ff000819 */ /* 0x002fe40000011605 */
        /* <DEDUP_REMOVED lines=12> */
[----:B------:R-:W2:Y:S01]  /*5520*/  LDCU UR12, c[0x0][0xb20] ;  /* 0x00016400ff0c77ac */ /* 0x000ea20008000800 */
[----:B------:R-:W-:Y:S02]  /*5530*/  UIMAD.WIDE.U32 UR4, UR47, UR55, URZ ;  /* 0x000000372f0472a5 */ /* 0x000fe4000f8e00ff */
[----:B------:R-:W-:Y:S02]  /*5540*/  UIMAD.WIDE.U32 UR6, UR58, UR52, URZ ;  /* 0x000000343a0672a5 */ /* 0x000fe4000f8e00ff */
[----:B------:R-:W-:Y:S02]  /*5550*/  UISETP.NE.AND UP0, UPT, UR54, 0x1, UPT ;  /* 0x000000013600788c */ /* 0x000fe4000bf05270 */
[----:B------:R-:W-:Y:S02]  /*5560*/  UIMAD.WIDE.U32 UR8, UR37, UR55, URZ ;  /* 0x00000037250872a5 */ /* 0x000fe4000f8e00ff */
[----:B------:R-:W-:Y:S02]  /*5570*/  UIMAD.WIDE.U32 UR10, UR38, UR52, URZ ;  /* 0x00000034260a72a5 */ /* 0x000fe4000f8e00ff */
[----:B------:R-:W-:Y:S02]  /*5580*/  UISETP.NE.AND UP1, UPT, UR43, 0x1, UPT ;  /* 0x000000012b00788c */ /* 0x000fe4000bf25270 */
[----:B------:R-:W-:Y:S01]  /*5590*/  UISETP.NE.AND UP2, UPT, UR42, 0x1, UPT ;  /* 0x000000012a00788c */ /* 0x000fe2000bf45270 */
[----:B------:R-:W-:Y:S02]  /*55a0*/  UMOV UR4, UR5 ;  /* 0x0000000500047c82 */ /* 0x000fe40008000000 */
[----:B--2---:R-:W-:Y:S03]  /*55b0*/  USHF.R.U32.HI UR5, URZ, UR12, UR4 ;  /* 0x0000000cff057299 */ /* 0x004fe60008011604 */
[----:B------:R-:W-:Y:S02]  /*55c0*/  UMOV UR4, UR7 ;  /* 0x0000000700047c82 */ /* 0x000fe40008000000 */
[----:B------:R-:W-:Y:S02]  /*55d0*/  USHF.R.U32.HI UR7, URZ, UR53, UR4 ;  /* 0x00000035ff077299 */ /* 0x000fe40008011604 */
[----:B------:R-:W-:Y:S02]  /*55e0*/  USEL UR4, UR47, UR5, !UP0 ;  /* 0x000000052f047287 */ /* 0x000fe4000c000000 */
[----:B------:R-:W-:Y:S01]  /*55f0*/  USEL UR7, UR58, UR7, !UP1 ;  /* 0x000000073a077287 */ /* 0x000fe2000c800000 */
[----:B------:R-:W-:Y:S01]  /*5600*/  UMOV UR5, UR9 ;  /* 0x0000000900057c82 */ /* 0x000fe20008000000 */
[----:B------:R-:W-:Y:S02]  /*5610*/  UIMAD.WIDE.U32 UR8, UR4, UR40, URZ ;  /* 0x00000028040872a5 */ /* 0x000fe4000f8e00ff */
[----:B------:R-:W-:Y:S03]  /*5620*/  USHF.R.U32.HI UR6, URZ, UR12, UR5 ;  /* 0x0000000cff067299 */ /* 0x000fe60008011605 */
[----:B------:R-:W-:Y:S01]  /*5630*/  UMOV UR5, UR11 ;  /* 0x0000000b00057c82 */ /* 0x000fe20008000000 */
[----:B------:R-:W-:Y:S02]  /*5640*/  UIMAD.WIDE.U32 UR10, UR7, UR40, URZ ;  /* 0x00000028070a72a5 */ /* 0x000fe4000f8e00ff */
[----:B------:R-:W-:Y:S02]  /*5650*/  USHF.R.U32.HI UR12, URZ, UR53, UR5 ;  /* 0x00000035ff0c7299 */ /* 0x000fe40008011605 */
[----:B------:R-:W-:Y:S01]  /*5660*/  USEL UR6, UR37, UR6, !UP0 ;  /* 0x0000000625067287 */ /* 0x000fe2000c000000 */
[----:B------:R-:W-:Y:S02]  /*5670*/  UMOV UR5, UR9 ;  /* 0x0000000900057c82 */ /* 0x000fe40008000000 */
[----:B------:R-:W-:Y:S01]  /*5680*/  UMOV UR10, UR11 ;  /* 0x0000000b000a7c82 */ /* 0x000fe20008000000 */
[----:B------:R-:W-:Y:S02]  /*5690*/  @UP2 USHF.R.U32.HI UR4, URZ, UR41, UR5 ;  /* 0x00000029ff042299 */ /* 0x000fe40008011605 */
[----:B------:R-:W-:Y:S02]  /*56a0*/  @UP2 USHF.R.U32.HI UR7, URZ, UR41, UR10 ;  /* 0x00000029ff072299 */ /* 0x000fe4000801160a */
[----:B------:R-:W-:Y:S02]  /*56b0*/  UIMAD UR4, UR42, UR4, URZ ;  /* 0x000000042a0472a4 */ /* 0x000fe4000f8e02ff */
[----:B------:R-:W-:Y:S02]  /*56c0*/  UIMAD.WIDE.U32 UR10, UR6, UR40, URZ ;  /* 0x00000028060a72a5 */ /* 0x000fe4000f8e00ff */
[----:B------:R-:W-:Y:S02]  /*56d0*/  USEL UR5, UR38, UR12, !UP1 ;  /* 0x0000000c26057287 */ /* 0x000fe4000c800000 */
[----:B------:R-:W-:Y:S02]  /*56e0*/  UIMAD UR8, UR42, UR7, URZ ;  /* 0x000000072a0872a4 */ /* 0x000fe4000f8e02ff */
[----:B------:R-:W-:Y:S03]  /*56f0*/  UISETP.GE.AND UP0, UPT, UR6, UR4, UPT ;  /* 0x000000040600728c */ /* 0x000fe6000bf06270 */
[----:B------:R-:W-:Y:S01]  /*5700*/  UMOV UR4, UR11 ;  /* 0x0000000b00047c82 */ /* 0x000fe20008000000 */
[----:B------:R-:W-:Y:S02]  /*5710*/  UISETP.GE.OR UP0, UPT, UR5, UR8, UP0 ;  /* 0x000000080500728c */ /* 0x000fe40008706670 */
[----:B------:R-:W-:Y:S02]  /*5720*/  USHF.R.U32.HI UR4, URZ, UR41, UR4 ;  /* 0x00000029ff047299 */ /* 0x000fe40008011604 */
[----:B------:R-:W-:Y:S02]  /*5730*/  UIMAD.WIDE.U32 UR8, UR5, UR40, URZ ;  /* 0x00000028050872a5 */ /* 0x000fe4000f8e00ff */
[----:B------:R-:W-:Y:S02]  /*5740*/  USEL UR11, UR6, UR4, !UP2 ;  /* 0x00000004060b7287 */ /* 0x000fe4000d000000 */
[----:B------:R-:W-:Y:S02]  /*5750*/  UIADD3 UR8, UPT, UPT, -UR5, URZ, URZ ;  /* 0x000000ff05087290 */ /* 0x000fe4000fffe1ff */
[----:B------:R-:W-:Y:S01]  /*5760*/  UIADD3 UR10, UPT, UPT, -UR11, URZ, URZ ;  /* 0x000000ff0b0a7290 */ /* 0x000fe2000fffe1ff */
[----:B------:R-:W-:Y:S01]  /*5770*/  @!UP0 UMOV UR4, UR9 ;  /* 0x0000000900048c82 */ /* 0x000fe20008000000 */
[----:B------:R-:W-:Y:S02]  /*5780*/  UIADD3 UR9, UPT, UPT, -UR6, URZ, URZ ;  /* 0x000000ff06097290 */ /* 0x000fe4000fffe1ff */
[----:B------:R-:W-:Y:S02]  /*5790*/  @!UP0 USHF.R.U32.HI UR4, URZ, UR41, UR4 ;  /* 0x00000029ff048299 */ /* 0x000fe40008011604 */
[----:B------:R-:W-:Y:S02]  /*57a0*/  UIMAD UR10, UR42, UR10, UR6 ;  /* 0x0000000a2a0a72a4 */ /* 0x000fe4000f8e0206 */
[----:B------:R-:W-:Y:S04]  /*57b0*/  @!UP0 USEL UR4, UR5, UR4, !UP2 ;  /* 0x0000000405048287 */ /* 0x000fe8000d000000 */
[----:B------:R-:W-:Y:S02]  /*57c0*/  @!UP0 UIMAD UR10, UR7, UR10, UR4 ;  /* 0x0000000a070a82a4 */ /* 0x000fe4000f8e0204 */
[----:B------:R-:W-:Y:S02]  /*57d0*/  @!UP0 UIADD3 UR11, UPT, UPT, UR11, -UR4, URZ ;  /* 0x800000040b0b8290 */ /* 0x000fe4000fffe0ff */
[----:B------:R-:W-:Y:S02]  /*57e0*/  UIMAD UR7, UR43, UR8, UR38 ;  /* 0x000000082b0772a4 */ /* 0x000fe4000f8e0226 */
[----:B------:R-:W-:Y:S02]  /*57f0*/  @!UP0 UIMAD UR6, UR11, UR42, UR5 ;  /* 0x0000002a0b0682a4 */ /* 0x000fe4000f8e0205 */
[----:B------:R-:W-:Y:S01]  /*5800*/  UIMAD UR4, UR54, UR9, UR37 ;  /* 0x00000009360472a4 */ /* 0x000fe2000f8e0225 */
[----:B------:R-:W-:Y:S02]  /*5810*/  @!UP0 UMOV UR5, UR10 ;  /* 0x0000000a00058c82 */ /* 0x000fe40008000000 */
[----:B------:R-:W-:Y:S02]  /*5820*/  UIMAD UR38, UR5, UR43, UR7 ;  /* 0x0000002b052672a4 */ /* 0x000fe4000f8e0207 */
[----:B------:R-:W-:Y:S11]  /*5830*/  UIMAD UR37, UR6, UR54, UR4 ;  /* 0x00000036062572a4 */ /* 0x000ff6000f8e0204 */
[----:B------:R-:W-:Y:S01]  /*5840*/  @!UPT UIADD3 URZ, UPT, UPT, URZ, URZ, URZ ;  /* 0x000000fffffff290 */ /* 0x000fe2000fffe0ff */
.L_x_92:
[----:B------:R-:W-:Y:S01]  /*5850*/  UISETP.NE.AND UP0, UPT, UR39, 0x1, UPT ;  /* 0x000000012700788c */ /* 0x000fe2000bf05270 */
[----:B------:R-:W-:Y:S01]  /*5860*/  IADD3 R78, PT, PT, R78, 0x1, RZ ;  /* 0x000000014e4e7810 */ /* 0x000fe20007ffe0ff */
[----:B------:R-:W-:Y:S02]  /*5870*/  USHF.L.U32 UR50, UR20, 0x6, URZ ;  /* 0x0000000614327899 */ /* 0x000fe400080006ff */
[----:B------:R-:W-:Y:S07]  /*5880*/  USHF.L.U32 UR49, UR26, 0x7, URZ ;  /* 0x000000071a317899 */ /* 0x000fee00080006ff */
[----:B------:R-:W2:Y:S01]  /*5890*/  @!UP0 LDCU.128 UR12, c[0x0][0xb10] ;  /* 0x00016200ff0c87ac */ /* 0x000ea20008000c00 */
[----:B------:R-:W3:Y:S01]  /*58a0*/  @!UP0 LDCU UR5, c[0x0][0xb0c] ;  /* 0x00016180ff0587ac */ /* 0x000ee20008000800 */
[----:B------:R-:W4:Y:S01]  /*58b0*/  @!UP0 LDCU UR10, c[0x0][0xb20] ;  /* 0x00016400ff0a87ac */ /* 0x000f220008000800 */
[----:B--2---:R-:W-:Y:S02]  /*58c0*/  UIMAD.WIDE.U32 UR8, UR38, UR12, URZ ;  /* 0x0000000c260872a5 */ /* 0x004fe4000f8e00ff */
[----:B------:R-:W-:Y:S02]  /*58d0*/  UIMAD.WIDE.U32 UR6, UR37, UR15, URZ ;  /* 0x0000000f250672a5 */ /* 0x000fe4000f8e00ff */
[----:B------:R-:W-:Y:S03]  /*58e0*/  @!UP0 UISETP.NE.AND UP1, UPT, UR14, 0x1, UPT ;  /* 0x000000010e00888c */ /* 0x000fe6000bf25270 */
[----:B------:R-:W-:Y:S01]  /*58f0*/  @!UP0 UMOV UR4, UR9 ;  /* 0x0000000900048c82 */ /* 0x000fe20008000000 */
[----:B---3--:R-:W-:Y:S02]  /*5900*/  @!UP0 UISETP.NE.AND UP2, UPT, UR5, 0x1, UPT ;  /* 0x000000010500888c */ /* 0x008fe4000bf45270 */
[----:B------:R-:W-:Y:S01]  /*5910*/  @!UP0 USHF.R.U32.HI UR4, URZ, UR13, UR4 ;  /* 0x0000000dff048299 */ /* 0x000fe20008011604 */
[----:B------:R-:W-:Y:S02]  /*5920*/  @!UP0 UMOV UR6, UR7 ;  /* 0x0000000700068c82 */ /* 0x000fe40008000000 */
[----:B----4-:R-:W-:Y:S02]  /*5930*/  @!UP0 USHF.R.U32.HI UR6, URZ, UR10, UR6 ;  /* 0x0000000aff068299 */ /* 0x010fe40008011606 */
[----:B------:R-:W-:Y:S02]  /*5940*/  @!UP0 USEL UR7, UR38, UR4, !UP2 ;  /* 0x0000000426078287 */ /* 0x000fe4000d000000 */
[----:B------:R-:W-:Y:S04]  /*5950*/  @!UP0 USEL UR6, UR37, UR6, !UP1 ;  /* 0x0000000625068287 */ /* 0x000fe8000c800000 */
[----:B------:R-:W-:Y:S02]  /*5960*/  @!UP0 UIADD3 UR4, UPT, UPT, -UR7, UR6, URZ ;  /* 0x0000000607048290 */ /* 0x000fe4000fffe1ff */
[----:B------:R-:W-:Y:S02]  /*5970*/  @!UP0 UIADD3 UR6, UPT, UPT, UR7, -UR6, URZ ;  /* 0x8000000607068290 */ /* 0x000fe4000fffe0ff */
[----:B------:R-:W-:Y:S02]  /*5980*/  @!UP0 UIMAD UR38, UR4, UR5, UR38 ;  /* 0x00000005042682a4 */ /* 0x000fe4000f8e0226 */
[----:B------:R-:W-:Y:S02]  /*5990*/  @!UP0 UIMAD UR37, UR6, UR14, UR37 ;  /* 0x0000000e062582a4 */ /* 0x000fe4000f8e0225 */
[----:B------:R-:W-:Y:S09]  /*59a0*/  ULOP3.LUT UP0, URZ, UR62, 0x1b0, URZ, 0xc0, !UPT ;  /* 0x000001b03eff7892 */ /* 0x000ff2000f80c0ff */
[----:B------:R-:W-:Y:S05]  /*59b0*/  BRA.U !UP0, `(.L_x_93) ;  /* 0x0000000108407547 */ /* 0x000fea000b800000 */
[----:B------:R-:W2:Y:S01]  /*59c0*/  LDCU.64 UR8, c[0x4][0x80] ;  /* 0x01001000ff0877ac */ /* 0x000ea20008000a00 */
[----:B------:R-:W-:Y:S01]  /*59d0*/  MOV R3, 0x0 ;  /* 0x0000000000037802 */ /* 0x000fe20000000f00 */
[----:B------:R-:W-:Y:S02]  /*59e0*/  HFMA2 R12, -RZ, RZ, 0, 5.9604644775390625e-08 ;  /* 0x00000001ff0c7431 */ /* 0x000fe400000001ff */
[----:B------:R-:W-:Y:S02]  /*59f0*/  IMAD.MOV.U32 R8, RZ, RZ, 0x70 ;  /* 0x00000070ff087424 */ /* 0x000fe400078e00ff */
[----:B------:R-:W-:Y:S01]  /*5a00*/  IMAD.MOV.U32 R13, RZ, RZ, RZ ;  /* 0x000000ffff0d7224 */ /* 0x000fe200078e00ff */
[----:B------:R-:W3:Y:S01]  /*5a10*/  LDCU.64 UR6, c[0x4][0x88] ;  /* 0x01001100ff0677ac */ /* 0x000ee20008000a00 */
[----:B------:R-:W4:Y:S01]  /*5a20*/  LDC.64 R2, c[0x4][R3] ;  /* 0x0100000003027b82 */ /* 0x000f220000000a00 */
[----:B------:R-:W1:Y:S01]  /*5a30*/  LDCU.64 UR4, c[0x4][0x8] ;  /* 0x01000100ff0477ac */ /* 0x000e620008000a00 */
[----:B--2---:R-:W-:Y:S01]  /*5a40*/  MOV R5, UR9 ;  /* 0x0000000900057c02 */ /* 0x004fe20008000f00 */
[----:B------:R-:W-:Y:S01]  /*5a50*/  IMAD.U32 R4, RZ, RZ, UR8 ;  /* 0x00000008ff047e24 */ /* 0x000fe2000f8e00ff */
[----:B---3--:R-:W-:Y:S01]  /*5a60*/  MOV R7, UR7 ;  /* 0x0000000700077c02 */ /* 0x008fe20008000f00 */
[----:B------:R-:W-:Y:S01]  /*5a70*/  IMAD.U32 R6, RZ, RZ, UR6 ;  /* 0x00000006ff067e24 */ /* 0x000fe2000f8e00ff */
[----:B-1----:R-:W-:Y:S01]  /*5a80*/  MOV R11, UR5 ;  /* 0x00000005000b7c02 */ /* 0x002fe20008000f00 */
[----:B------:R-:W-:Y:S02]  /*5a90*/  IMAD.U32 R10, RZ, RZ, UR4 ;  /* 0x00000004ff0a7e24 */ /* 0x000fe4000f8e00ff */
[----:B------:R-:W-:Y:S07]  /*5aa0*/  LEPC R20, `(.L_x_93) ;  /* 0x000000001014794e */ /* 0x000fee0000000000 */
[----:B----45:R-:W-:Y:S05]  /*5ab0*/  CALL.ABS.NOINC R2 ;  /* 0x0000000002007343 */ /* 0x030fea0003c00000 */
.L_x_93:
[----:B------:R-:W-:Y:S01]  /*5ac0*/  LOP3.LUT P0, RZ, R85, 0x1b0, RZ, 0xc0, !PT ;  /* 0x000001b055ff7812 */ /* 0x000fe2000780c0ff */
[----:B------:R-:W-:Y:S11]  /*5ad0*/  BSSY.RECONVERGENT B6, `(.L_x_94) ;  /* 0x0000013000067945 */ /* 0x000ff60003800200 */
[----:B------:R-:W-:Y:S01]  /*5ae0*/  @!UPT UIADD3 URZ, UPT, UPT, URZ, URZ, URZ ;  /* 0x000000fffffff290 */ /* 0x000fe2000fffe0ff */
[----:B------:R-:W-:Y:S05]  /*5af0*/  @!P0 BRA `(.L_x_95) ;  /* 0x0000000000408947 */ /* 0x000fea0003800000 */
        /* <DEDUP_REMOVED lines=16> */
.L_x_95:
[----:B------:R-:W-:Y:S05]  /*5c00*/  BSYNC.RECONVERGENT B6 ;  /* 0x0000000000067941 */ /* 0x000fea0003800200 */
.L_x_94:
[----:B------:R-:W-:Y:S01]  /*5c10*/  R2UR UR4, R77 ;  /* 0x000000004d0472ca */ /* 0x000fe200000e0000 */
[----:B------:R-:W-:Y:S01]  /*5c20*/  UISETP.NE.U32.AND UP0, UPT, UR60, URZ, UPT ;  /* 0x000000ff3c00728c */ /* 0x000fe2000bf05070 */
[----:B------:R-:W-:Y:S02]  /*5c30*/  ISETP.NE.U32.AND P4, PT, R72, RZ, PT ;  /* 0x000000ff4800720c */ /* 0x000fe40003f85070 */
[----:B------:R-:W-:Y:S01]  /*5c40*/  ISETP.NE.U32.AND P2, PT, RZ, UR56, PT ;  /* 0x00000038ff007c0c */ /* 0x000fe2000bf45070 */
[----:B------:R-:W-:Y:S01]  /*5c50*/  UISETP.NE.AND.EX UP1, UPT, UR61, URZ, UPT, UP0 ;  /* 0x000000ff3d00728c */ /* 0x000fe2000bf25300 */
[----:B------:R-:W-:Y:S01]  /*5c60*/  ISETP.NE.AND.EX P4, PT, R73, RZ, PT, P4 ;  /* 0x000000ff4900720c */ /* 0x000fe20003f85340 */
[----:B------:R-:W-:Y:S01]  /*5c70*/  UPLOP3.LUT UP0, UPT, UPT, UPT, UPT, 0x40, 0x4 ;  /* 0x000000000004789c */ /* 0x000fe20003f0e870 */
[----:B------:R-:W-:Y:S05]  /*5c80*/  ISETP.NE.AND.EX P2, PT, RZ, UR57, PT, P2 ;  /* 0x00000039ff007c0c */ /* 0x000fea000bf45320 */
[----:B------:R-:W-:Y:S06]  /*5c90*/  UISETP.NE.AND UP2, UPT, UR4, URZ, UPT ;  /* 0x000000ff0400728c */ /* 0x000fec000bf45270 */
[----:B------:R-:W-:Y:S05]  /*5ca0*/  PLOP3.LUT P1, PT, PT, PT, UP2, 0x80, 0x8 ;  /* 0x000000000008781c */ /* 0x000fea0003f2f028 */
[----:B------:R-:W-:Y:S06]  /*5cb0*/  @UP2 UPLOP3.LUT UP0, UPT, UPT, UPT, UP1, 0x80, 0x8 ;  /* 0x000000000008289c */ /* 0x000fec0003f0f010 */
[----:B------:R-:W-:Y:S01]  /*5cc0*/  PLOP3.LUT P0, PT, PT, PT, UP0, 0x80, 0x8 ;  /* 0x000000000008781c */ /* 0x000fe20003f0f008 */
[----:B------:R-:W-:Y:S01]  /*5cd0*/  @!UPT UIADD3 URZ, UPT, UPT, URZ, URZ, URZ ;  /* 0x000000fffffff290 */ /* 0x000fe2000fffe0ff */
[----:B------:R-:W-:Y:S11]  /*5ce0*/  BRA.U !UP1, `(.L_x_96) ;  /* 0x00000001093c7547 */ /* 0x000ff6000b800000 */
[----:B------:R-:W-:Y:S01]  /*5cf0*/  UISETP.NE.U32.AND UP0, UPT, UR56, URZ, UPT ;  /* 0x000000ff3800728c */ /* 0x000fe2000bf05070 */
[----:B-1----:R-:W-:Y:S01]  /*5d00*/  HFMA2 R0, -RZ, RZ, 0, 5.9604644775390625e-08 ;  /* 0x00000001ff007431 */ /* 0x002fe200000001ff */
[----:B------:R-:W1:Y:S01]  /*5d10*/  LDCU.64 UR8, c[0x0][0x358] ;  /* 0x00006b00ff0877ac */ /* 0x000e620008000a00 */
[----:B------:R-:W-:Y:S01]  /*5d20*/  IMAD.MOV.U32 R74, RZ, RZ, 0x1 ;  /* 0x00000001ff4a7424 */ /* 0x000fe200078e00ff */
[----:B------:R-:W-:Y:S06]  /*5d30*/  UISETP.NE.AND.EX UP0, UPT, UR57, URZ, UPT, UP0 ;  /* 0x000000ff3900728c */ /* 0x000fec000bf05300 */
[----:B------:R-:W-:Y:S05]  /*5d40*/  PLOP3.LUT P3, PT, PT, PT, UP0, 0x80, 0x8 ;  /* 0x000000000008781c */ /* 0x000fea0003f6f008 */
[----:B------:R-:W2:Y:S01]  /*5d50*/  @UP0 LDCU.64 UR4, c[0x0][0x888] ;  /* 0x00011100ff0407ac */ /* 0x000ea20008000a00 */
[----:B------:R-:W-:Y:S07]  /*5d60*/  @UP0 UIMAD UR6, UR36, UR60, URZ ;  /* 0x0000003c240602a4 */ /* 0x000fee000f8e02ff */
[----:B------:R-:W-:Y:S01]  /*5d70*/  @!P3 PRMT R74, R0, 0x7610, R74 ;  /* 0x00007610004ab816 */ /* 0x000fe2000000004a */
[----:B--2---:R-:W-:Y:S06]  /*5d80*/  @UP0 UIMAD.WIDE UR4, UR6, 0x4, UR4 ;  /* 0x00000004060408a5 */ /* 0x004fec000f8e0204 */
[----:B-----5:R-:W-:Y:S01]  /*5d90*/  IMAD.U32 R40, RZ, RZ, UR4 ;  /* 0x00000004ff287e24 */ /* 0x020fe2000f8e00ff */
[----:B------:R-:W-:Y:S04]  /*5da0*/  MOV R41, UR5 ;  /* 0x0000000500297c02 */ /* 0x000fe80008000f00 */
[----:B------:R-:W2:Y:S01]  /*5db0*/  @!UP0 LDCU UR4, c[0x0][0x880] ;  /* 0x00011000ff0487ac */ /* 0x000ea20008000800 */
[----:B-1----:R3:W5:Y:S02]  /*5dc0*/  @P3 LDG.E R40, desc[UR8][R40.64] ;  /* 0x0000000828283981 */ /* 0x002764000c1e1900 */
[----:B--23--:R-:W-:Y:S02]  /*5dd0*/  @!P3 IMAD.U32 R40, RZ, RZ, UR4 ;  /* 0x00000004ff28be24 */ /* 0x00cfe4000f8e00ff */
.L_x_96:
[----:B------:R-:W-:Y:S05]  /*5de0*/  @!P4 BRA `(.L_x_97) ;  /* 0x000000000024c947 */ /* 0x000fea0003800000 */
[----:B------:R-:W-:Y:S01]  /*5df0*/  ISETP.NE.U32.AND P3, PT, R70, RZ, PT ;  /* 0x000000ff4600720c */ /* 0x000fe20003f65070 */
[----:B------:R-:W2:Y:S03]  /*5e00*/  LDCU.64 UR4, c[0x0][0x358] ;  /* 0x00006b00ff0477ac */ /* 0x000ea60008000a00 */
[----:B------:R-:W-:Y:S11]  /*5e10*/  ISETP.NE.AND.EX P3, PT, R71, RZ, PT, P3 ;  /* 0x000000ff4700720c */ /* 0x000ff60003f65330 */
[----:B------:R-:W-:Y:S02]  /*5e20*/  @!UPT UIADD3 URZ, UPT, UPT, URZ, URZ, URZ ;  /* 0x000000fffffff290 */ /* 0x000fe4000fffe0ff */
[----:B------:R-:W3:Y:S01]  /*5e30*/  @P3 LDC.64 R2, c[0x0][0x8a8] ;  /* 0x00022a00ff023b82 */ /* 0x000ee20000000a00 */
[----:B-1----:R-:W-:Y:S04]  /*5e40*/  @P3 IMAD R0, R72, UR36, RZ ;  /* 0x0000002448003c24 */ /* 0x002fe8000f8e02ff */
[----:B---3--:R-:W-:Y:S05]  /*5e50*/  @P3 IMAD.WIDE R2, R0, 0x4, R2 ;  /* 0x0000000400023825 */ /* 0x008fea00078e0202 */
[----:B--2--5:R2:W5:Y:S02]  /*5e60*/  @P3 LDG.E R38, desc[UR4][R2.64] ;  /* 0x0000000402263981 */ /* 0x024564000c1e1900 */
[----:B--2---:R-:W3:Y:S02]  /*5e70*/  @!P3 LDC R38, c[0x0][0x8a0] ;  /* 0x00022800ff26bb82 */ /* 0x004ee40000000800 */
.L_x_97:
[----:B-----5:R-:W-:Y:S01]  /*5e80*/  ISETP.NE.AND P4, PT, R40, RZ, PT ;  /* 0x000000ff2800720c */ /* 0x020fe20003f85270 */
[----:B------:R-:W-:Y:S01]  /*5e90*/  BSSY B1, `(.L_x_98) ;  /* 0x0000042000017945 */ /* 0x000fe20003800000 */
[----:B------:R-:W-:Y:S01]  /*5ea0*/  SEL R6, RZ, 0xffffffff, P2 ;  /* 0xffffffffff067807 */ /* 0x000fe20001000000 */
[----:B------:R-:W-:Y:S01]  /*5eb0*/  IMAD.MOV.U32 R56, RZ, RZ, 0x1 ;  /* 0x00000001ff387424 */ /* 0x000fe200078e00ff */
[----:B------:R-:W-:Y:S02]  /*5ec0*/  LOP3.LUT P3, RZ, R74, 0xff, RZ, 0xc0, !PT ;  /* 0x000000ff4aff7812 */ /* 0x000fe4000786c0ff */
[----:B------:R-:W-:Y:S02]  /*5ed0*/  CS2R R46, SRZ ;  /* 0x00000000002e7805 */ /* 0x000fe4000001ff00 */
[----:B-1----:R-:W-:Y:S02]  /*5ee0*/  @P1 SEL R0, RZ, 0xffffffff, P4 ;  /* 0xffffffffff001807 */ /* 0x002fe40002000000 */
[----:B------:R-:W-:Y:S02]  /*5ef0*/  CS2R R44, SRZ ;  /* 0x00000000002c7805 */ /* 0x000fe4000001ff00 */
[----:B------:R-:W-:Y:S02]  /*5f00*/  LEA R3, R81, UR44, 0x3 ;  /* 0x0000002c51037c11 */ /* 0x000fe4000f8e18ff */
[----:B------:R-:W-:Y:S02]  /*5f10*/  CS2R R50, SRZ ;  /* 0x0000000000327805 */ /* 0x000fe4000001ff00 */
[----:B------:R-:W-:Y:S02]  /*5f20*/  @P0 SEL R0, R6, R0, !P3 ;  /* 0x0000000006000207 */ /* 0x000fe40005800000 */
[----:B------:R-:W-:Y:S02]  /*5f30*/  CS2R R48, SRZ ;  /* 0x0000000000307805 */ /* 0x000fe4000001ff00 */
[----:B------:R-:W-:Y:S02]  /*5f40*/  LEA R43, R36, UR44, 0x3 ;  /* 0x0000002c242b7c11 */ /* 0x000fe4000f8e18ff */
[----:B------:R-:W-:Y:S02]  /*5f50*/  @P1 LOP3.LUT R0, R0, 0x1, RZ, 0xc0, !PT ;  /* 0x0000000100001812 */ /* 0x000fe400078ec0ff */
[----:B------:R-:W-:Y:S02]  /*5f60*/  SHF.L.U32 R4, R83, 0x1f, RZ ;  /* 0x0000001f53047819 */ /* 0x000fe400000006ff */
[----:B------:R-:W-:Y:S02]  /*5f70*/  ISETP.NE.U32.OR P6, PT, R0, 0x1, !P1 ;  /* 0x000000010000780c */ /* 0x000fe40004fc5470 */
[----:B------:R-:W-:Y:S02]  /*5f80*/  PLOP3.LUT P2, PT, PT, PT, UP1, 0x80, 0x8 ;  /* 0x000000000008781c */ /* 0x000fe40003f4f018 */
[----:B------:R-:W-:Y:S02]  /*5f90*/  LEA.HI R39, R36, R36, RZ, 0x1 ;  /* 0x0000002424277211 */ /* 0x000fe400078f08ff */
[----:B------:R-:W-:Y:S02]  /*5fa0*/  SEL R5, RZ, 0xffffffff, P4 ;  /* 0xffffffffff057807 */ /* 0x000fe40002000000 */
[----:B------:R-:W-:Y:S05]  /*5fb0*/  P2R R2, PR, RZ, 0x40 ;  /* 0x00000040ff027803 */ /* 0x000fea0000000000 */
[----:B------:R-:W-:Y:S02]  /*5fc0*/  @P6 SHF.L.U32 R0, R80, 0x1f, RZ ;  /* 0x0000001f50006819 */ /* 0x000fe400000006ff */
[----:B------:R-:W-:Y:S02]  /*5fd0*/  @P2 SEL R5, R6, R5, !P3 ;  /* 0x0000000506052207 */ /* 0x000fe40005800000 */
[----:B------:R1:W2:Y:S02]  /*5fe0*/  @P6 SYNCS.PHASECHK.TRANS64.TRYWAIT P1, [R3+URZ+0x80], R0 ;  /* 0x00008000030065a7 */ /* 0x0002a400080211ff */
[----:B------:R-:W-:Y:S04]  /*5ff0*/  LOP3.LUT R5, R5, 0x1, RZ, 0xc0, !PT ;  /* 0x0000000105057812 */ /* 0x000fe800078ec0ff */
[----:B------:R-:W-:Y:S04]  /*6000*/  ISETP.NE.U32.AND P5, PT, R5, 0x1, PT ;  /* 0x000000010500780c */ /* 0x000fe80003fa5070 */
[----:B------:R-:W-:Y:S01]  /*6010*/  P2R R57, PR, RZ, 0x20 ;  /* 0x00000020ff397803 */ /* 0x000fe20000000000 */
[----:B------:R4:W3:Y:S01]  /*6020*/  SYNCS.PHASECHK.TRANS64.TRYWAIT P0, [R43+URZ+0xd0], R4 ;  /* 0x0000d0042b0075a7 */ /* 0x0008e200080011ff */
[C---:B-1----:R-:W-:Y:S01]  /*6030*/  IMAD.SHL.U32 R0, R39.reuse, 0x40, RZ ;  /* 0x0000004027007824 */ /* 0x042fe200078e00ff */
[----:B------:R-:W-:Y:S04]  /*6040*/  LOP3.LUT R39, R39, 0xffe, RZ, 0xc0, !PT ;  /* 0x00000ffe27277812 */ /* 0x000fe800078ec0ff */
[----:B------:R-:W-:Y:S01]  /*6050*/  LOP3.LUT R0, R0, 0xffffff80, RZ, 0xc0, !PT ;  /* 0xffffff8000007812 */ /* 0x000fe200078ec0ff */
[----:B------:R-:W-:Y:S04]  /*6060*/  IMAD.IADD R39, R36, 0x1, -R39 ;  /* 0x0000000124277824 */ /* 0x000fe800078e0a27 */
[----:B------:R-:W-:Y:S04]  /*6070*/  IMAD.IADD R0, R37, 0x1, R0 ;  /* 0x0000000125007824 */ /* 0x000fe800078e0200 */
[----:B------:R-:W-:Y:S01]  /*6080*/  IMAD R39, R39, 0x100000, R0 ;  /* 0x0010000027277824 */ /* 0x000fe200078e0200 */
[----:B--2---:R-:W-:Y:S01]  /*6090*/  @P6 SEL R56, RZ, 0x1, !P1 ;  /* 0x00000001ff386807 */ /* 0x004fe20004800000 */
[----:B----4-:R-:W-:Y:S06]  /*60a0*/  @!P6 BRA `(.L_x_99) ;  /* 0x000000000080e947 */ /* 0x010fec0003800000 */
[----:B------:R-:W-:Y:S01]  /*60b0*/  @P5 IMAD R6, R81, 0x1000, R69 ;  /* 0x0000100051065824 */ /* 0x000fe200078e0245 */
[----:B------:R-:W-:Y:S01]  /*60c0*/  ISETP.NE.AND P1, PT, R56, RZ, PT ;  /* 0x000000ff3800720c */ /* 0x000fe20003f25270 */
[----:B------:R-:W-:Y:S01]  /*60d0*/  BSSY B0, `(.L_x_100) ;  /* 0x000000b000007945 */ /* 0x000fe20003800000 */
[----:B------:R-:W-:Y:S01]  /*60e0*/  CS2R R50, SRZ ;  /* 0x0000000000327805 */ /* 0x000fe2000001ff00 */
[----:B------:R-:W-:Y:S01]  /*60f0*/  @P5 VIADD R5, R6, UR44 ;  /* 0x0000002c06055c36 */ /* 0x000fe20008000000 */
[----:B------:R-:W-:Y:S02]  /*6100*/  CS2R R48, SRZ ;  /* 0x0000000000307805 */ /* 0x000fe4000001ff00 */
[----:B------:R-:W-:Y:S02]  /*6110*/  CS2R R46, SRZ ;  /* 0x00000000002e7805 */ /* 0x000fe4000001ff00 */
[----:B------:R-:W-:Y:S01]  /*6120*/  CS2R R44, SRZ ;  /* 0x00000000002c7805 */ /* 0x000fe2000001ff00 */
[----:B------:R-:W-:Y:S04]  /*6130*/  @P5 IMAD R5, R84, -0x10, R5 ;  /* 0xfffffff054055824 */ /* 0x000fe800078e0205 */
[----:B------:R-:W-:Y:S05]  /*6140*/  @P1 BRA `(.L_x_101) ;  /* 0x00000000000c1947 */ /* 0x000fea0003800000 */
[----:B------:R-:W-:Y:S04]  /*6150*/  SHF.L.U32 R0, R80, 0x1f, RZ ;  /* 0x0000001f50007819 */ /* 0x000fe800000006ff */
[----:B------:R-:W1:Y:S02]  /*6160*/  SYNCS.PHASECHK.TRANS64.TRYWAIT P1, [R3+URZ+0x80], R0 ;  /* 0x00008000030075a7 */ /* 0x000e6400080211ff */
[----:B-1----:R-:W-:Y:S05]  /*6170*/  @!P1 BRA `(.L_x_102) ;  /* 0x0000002400789947 */ /* 0x002fea0003800000 */
.L_x_101:
[----:B------:R-:W-:Y:S05]  /*6180*/  BSYNC B0 ;  /* 0x0000000000007941 */ /* 0x000fea0003800000 */
.L_x_100:
[----:B------:R-:W-:Y:S01]  /*6190*/  ISETP.NE.AND P1, PT, R57, RZ, PT ;  /* 0x000000ff3900720c */ /* 0x000fe20003f25270 */
[----:B-1----:R-:W-:Y:S02]  /*61a0*/  VIADD R3, R3, 0x90 ;  /* 0x0000009003037836 */ /* 0x002fe40000000000 */
[----:B------:R-:W-:Y:S02]  /*61b0*/  IMAD.U32 R0, RZ, RZ, UR45 ;  /* 0x0000002dff007e24 */ /* 0x000fe4000f8e00ff */
[----:B------:R-:W-:Y:S03]  /*61c0*/  VIADD R81, R81, 0x1 ;  /* 0x0000000151517836 */ /* 0x000fe60000000000 */
[----:B------:R-:W-:Y:S05]  /*61d0*/  PRMT R0, R0, 0x654, R3 ;  /* 0x0000065400007816 */ /* 0x000fea0000000003 */
[----:B------:R1:W2:Y:S04]  /*61e0*/  @P1 LDS.128 R48, [R6+UR44+0x200] ;  /* 0x0002002c06301984 */ /* 0x0002a80008000c00 */
[----:B------:R1:W4:Y:S01]  /*61f0*/  @P1 LDS.128 R44, [R5+0x210] ;  /* 0x00021000052c1984 */ /* 0x0003220000000c00 */
[C---:B------:R-:W-:Y:S01]  /*6200*/  ISETP.NE.AND P1, PT, R81.reuse, 0x2, PT ;  /* 0x000000025100780c */ /* 0x040fe20003f25270 */
[----:B------:R-:W-:Y:S01]  /*6210*/  @!PT LDS RZ, [RZ] ;  /* 0x00000000fffff984 */ /* 0x000fe20000000800 */
[----:B------:R-:W-:Y:S01]  /*6220*/  @!PT LDS RZ, [RZ] ;  /* 0x00000000fffff984 */ /* 0x000fe20000000800 */
[----:B------:R-:W-:Y:S01]  /*6230*/  @!PT LDS RZ, [RZ] ;  /* 0x00000000fffff984 */ /* 0x000fe20000000800 */
[----:B------:R-:W-:Y:S01]  /*6240*/  @!PT LDS RZ, [RZ] ;  /* 0x00000000fffff984 */ /* 0x000fe20000000800 */
[----:B------:R5:W-:Y:S06]  /*6250*/  MEMBAR.ALL.CTA ;  /* 0x0000000000007992 */ /* 0x000bec0000008000 */
[----:B-----5:R-:W5:Y:S01]  /*6260*/  FENCE.VIEW.ASYNC.S ;  /* 0x00000000000073c6 */ /* 0x020f620000000000 */
[----:B------:R-:W-:Y:S01]  /*6270*/  SEL R81, R81, RZ, P1 ;  /* 0x000000ff51517207 */ /* 0x000fe20000800000 */
[----:B-----5:R5:W-:Y:S02]  /*6280*/  SYNCS.ARRIVE.TRANS64.RED.A1T0 RZ, [R0+URZ], RZ ;  /* 0x000000ff00ff79a7 */ /* 0x020be400081004ff */
[----:B-----5:R-:W-:Y:S04]  /*6290*/  SEL R0, RZ, 0x1, P1 ;  /* 0x00000001ff007807 */ /* 0x020fe80000800000 */
[----:B-12---:R-:W-:Y:S02]  /*62a0*/  LOP3.LUT R80, R80, R0, RZ, 0x3c, !PT ;  /* 0x0000000050507212 */ /* 0x006fe400078e3cff */
.L_x_99:
[----:B------:R-:W-:Y:S05]  /*62b0*/  BSYNC B1 ;  /* 0x0000000000017941 */ /* 0x000fea0003800000 */
.L_x_98:
[----:B------:R-:W-:Y:S04]  /*62c0*/  SHF.R.U32.HI R0, RZ, 0x15, R39 ;  /* 0x00000015ff007819 */ /* 0x000fe80000011627 */
[----:B------:R-:W-:Y:S01]  /*62d0*/  LOP3.LUT P1, RZ, R0, 0x3, R75, 0x48, !PT ;  /* 0x0000000300ff7812 */ /* 0x000fe2000782484b */
[----:B------:R-:W-:Y:S01]  /*62e0*/  @!UPT UIADD3 URZ, UPT, UPT, URZ, URZ, URZ ;  /* 0x000000fffffff290 */ /* 0x000fe2000fffe0ff */
[----:B---3--:R-:W-:Y:S11]  /*62f0*/  @P0 BRA `(.L_x_103) ;  /* 0x0000000000080947 */ /* 0x008ff60003800000 */
[----:B------:R-:W1:Y:S02]  /*6300*/  SYNCS.PHASECHK.TRANS64.TRYWAIT P0, [R43+URZ+0xd0], R4 ;  /* 0x0000d0042b0075a7 */ /* 0x000e6400080011ff */
[----:B-1----:R-:W-:Y:S05]  /*6310*/  @!P0 BRA `(.L_x_104) ;  /* 0x0000002400248947 */ /* 0x002fea0003800000 */
.L_x_103:
        /* <DEDUP_REMOVED lines=8> */
[----:B------:R-:W5:Y:S01]  /*63a0*/  LDCU.64 UR4, c[0x4][0x10] ;  /* 0x01000200ff0477ac */ /* 0x000f620008000a00 */
[----:B--2---:R-:W-:Y:S01]  /*63b0*/  MOV R5, UR9 ;  /* 0x0000000900057c02 */ /* 0x004fe20008000f00 */
[----:B-1----:R-:W-:Y:S01]  /*63c0*/  IMAD.U32 R4, RZ, RZ, UR8 ;  /* 0x00000008ff047e24 */ /* 0x002fe2000f8e00ff */
[----:B---3--:R-:W-:Y:S01]  /*63d0*/  MOV R7, UR7 ;  /* 0x0000000700077c02 */ /* 0x008fe20008000f00 */
[----:B------:R-:W-:Y:S01]  /*63e0*/  IMAD.U32 R6, RZ, RZ, UR6 ;  /* 0x00000006ff067e24 */ /* 0x000fe2000f8e00ff */
[----:B-----5:R-:W-:Y:S01]  /*63f0*/  MOV R11, UR5 ;  /* 0x00000005000b7c02 */ /* 0x020fe20008000f00 */
[----:B------:R-:W-:Y:S02]  /*6400*/  IMAD.U32 R10, RZ, RZ, UR4 ;  /* 0x00000004ff0a7e24 */ /* 0x000fe4000f8e00ff */
[----:B------:R-:W-:Y:S07]  /*6410*/  LEPC R20, `(.L_x_105) ;  /* 0x000000001014794e */ /* 0x000fee0000000000 */
[----:B----4-:R-:W-:Y:S05]  /*6420*/  CALL.ABS.NOINC R14 ;  /* 0x000000000e007343 */ /* 0x010fea0003c00000 */
.L_x_105:
[----:B------:R-:W-:Y:S05]  /*6430*/  WARPSYNC.ALL ;  /* 0x0000000000007948 */ /* 0x000fea0003800000 */
[----:B------:R-:W-:Y:S01]  /*6440*/  R2UR UR4, R39 ;  /* 0x00000000270472ca */ /* 0x000fe200000e0000 */
[----:B------:R-:W-:Y:S01]  /*6450*/  BSSY.RECONVERGENT B0, `(.L_x_106) ;  /* 0x00000a0000007945 */ /* 0x000fe20003800200 */
[----:B------:R-:W-:Y:S02]  /*6460*/  ISETP.NE.AND P6, PT, R2, RZ, PT ;  /* 0x000000ff0200720c */ /* 0x000fe40003fc5270 */
[C---:B------:R-:W-:Y:S02]  /*6470*/  SHF.L.U32 R2, R48.reuse, 0x10, RZ ;  /* 0x0000001030027819 */ /* 0x040fe400000006ff */
[C---:B------:R-:W-:Y:S02]  /*6480*/  PRMT R3, R48.reuse, 0x8880, RZ ;  /* 0x0000888030037816 */ /* 0x040fe400000000ff */
[----:B------:R-:W-:Y:S02]  /*6490*/  SHF.L.U32 R41, R48, 0x8, RZ ;  /* 0x0000000830297819 */ /* 0x000fe400000006ff */
[----:B------:R-:W-:Y:S02]  /*64a0*/  SHF.L.U32 R42, R49, 0x10, RZ ;  /* 0x00000010312a7819 */ /* 0x000fe400000006ff */
[----:B------:R-:W-:Y:S01]  /*64b0*/  ISETP.NE.AND P0, PT, R86, RZ, PT ;  /* 0x000000ff5600720c */ /* 0x000fe20003f05270 */
[----:B-1----:R-:W-:Y:S01]  /*64c0*/  LDTM.16dp32bit_t0_t15.x32 R4, tmem[UR4] ;  /* 0x00000004000479ee */ /* 0x002fe20008a80000 */
[----:B------:R-:W1:Y:S01]  /*64d0*/  LDTM.16dp32bit_t16_t31.x32 R4, tmem[UR4+0x20] ;  /* 0x00002004000479ee */ /* 0x000e620008aa0000 */
[----:B------:R-:W-:Y:S01]  /*64e0*/  SHF.R.S32.HI R42, RZ, 0x18, R42 ;  /* 0x00000018ff2a7819 */ /* 0x000fe2000001142a */
[C---:B-1----:R-:W-:Y:S01]  /*64f0*/  IMAD R0, R38.reuse, R4, RZ ;  /* 0x0000000426007224 */ /* 0x042fe200078e02ff */
[----:B------:R-:W-:Y:S01]  /*6500*/  SHF.R.S32.HI R4, RZ, 0x18, R2 ;  /* 0x00000018ff047819 */ /* 0x000fe20000011402 */
[C---:B------:R-:W-:Y:S01]  /*6510*/  IMAD R2, R38.reuse, R5, RZ ;  /* 0x0000000526027224 */ /* 0x040fe200078e02ff */
[----:B------:R-:W-:Y:S01]  /*6520*/  SHF.R.S32.HI R5, RZ, 0x18, R41 ;  /* 0x00000018ff057819 */ /* 0x000fe20000011429 */
[----:B------:R-:W-:Y:S01]  /*6530*/  IMAD R0, R3, R40, R0 ;  /* 0x0000002803007224 */ /* 0x000fe200078e0200 */
[----:B------:R-:W-:Y:S01]  /*6540*/  PRMT R41, R49, 0x8880, RZ ;  /* 0x0000888031297816 */ /* 0x000fe200000000ff */
[----:B------:R-:W-:Y:S02]  /*6550*/  IMAD R3, R38, R6, RZ ;  /* 0x0000000626037224 */ /* 0x000fe400078e02ff */
[-C--:B------:R-:W-:Y:S01]  /*6560*/  IMAD R2, R4, R40.reuse, R2 ;  /* 0x0000002804027224 */ /* 0x080fe200078e0202 */
[----:B------:R-:W-:Y:S01]  /*6570*/  SHF.R.S32.HI R4, RZ, 0x18, R48 ;  /* 0x00000018ff047819 */ /* 0x000fe20000011430 */
[----:B------:R-:W-:Y:S02]  /*6580*/  IMAD R7, R38, R7, RZ ;  /* 0x0000000726077224 */ /* 0x000fe400078e02ff */
[-C--:B------:R-:W-:Y:S02]  /*6590*/  IMAD R3, R5, R40.reuse, R3 ;  /* 0x0000002805037224 */ /* 0x080fe400078e0203 */
[----:B------:R-:W-:Y:S02]  /*65a0*/  IMAD R7, R4, R40, R7 ;  /* 0x0000002804077224 */ /* 0x000fe400078e0207 */
[C---:B------:R-:W-:Y:S02]  /*65b0*/  IMAD R6, R38.reuse, R11, RZ ;  /* 0x0000000b26067224 */ /* 0x040fe400078e02ff */
[C---:B------:R-:W-:Y:S01]  /*65c0*/  IMAD R11, R38.reuse, R16, RZ ;  /* 0x00000010260b7224 */ /* 0x040fe200078e02ff */
[----:B------:R-:W-:Y:S01]  /*65d0*/  I2IP.S8.S32.SAT R52, R7, R3, RZ ;  /* 0x0000000307347239 */ /* 0x000fe200000014ff */
[C---:B------:R-:W-:Y:S02]  /*65e0*/  IMAD R16, R38.reuse, R21, RZ ;  /* 0x0000001526107224 */ /* 0x040fe400078e02ff */
[----:B------:R-:W-:Y:S01]  /*65f0*/  IMAD R21, R38, R26, RZ ;  /* 0x0000001a26157224 */ /* 0x000fe200078e02ff */
[----:B------:R-:W-:Y:S01]  /*6600*/  I2IP.S8.S32.SAT R52, R2, R0, R52 ;  /* 0x0000000002347239 */ /* 0x000fe20000001434 */
[C---:B------:R-:W-:Y:S01]  /*6610*/  IMAD R26, R38.reuse, R31, RZ ;  /* 0x0000001f261a7224 */ /* 0x040fe200078e02ff */
[----:B------:R-:W-:Y:S01]  /*6620*/  SHF.R.S32.HI R2, RZ, 0x18, R49 ;  /* 0x00000018ff027819 */ /* 0x000fe20000011431 */
[C---:B------:R-:W-:Y:S02]  /*6630*/  IMAD R3, R38.reuse, R8, RZ ;  /* 0x0000000826037224 */ /* 0x040fe400078e02ff */
[----:B------:R-:W-:Y:S02]  /*6640*/  IMAD.SHL.U32 R31, R49, 0x100, RZ ;  /* 0x00000100311f7824 */ /* 0x000fe400078e00ff */
[C---:B------:R-:W-:Y:S02]  /*6650*/  IMAD R8, R38.reuse, R13, RZ ;  /* 0x0000000d26087224 */ /* 0x040fe400078e02ff */
[C---:B------:R-:W-:Y:S01]  /*6660*/  IMAD R13, R38.reuse, R18, RZ ;  /* 0x00000012260d7224 */ /* 0x040fe200078e02ff */
[----:B------:R-:W-:Y:S01]  /*6670*/  SHF.R.S32.HI R0, RZ, 0x18, R31 ;  /* 0x00000018ff007819 */ /* 0x000fe2000001141f */
[----:B------:R-:W-:Y:S01]  /*6680*/  IMAD R18, R38, R23, RZ ;  /* 0x0000001726127224 */ /* 0x000fe200078e02ff */
[----:B------:R-:W-:Y:S01]  /*6690*/  SHF.L.U32 R31, R50, 0x10, RZ ;  /* 0x00000010321f7819 */ /* 0x000fe200000006ff */
[C---:B------:R-:W-:Y:S02]  /*66a0*/  IMAD R4, R38.reuse, R9, RZ ;  /* 0x0000000926047224 */ /* 0x040fe400078e02ff */
[C---:B------:R-:W-:Y:S01]  /*66b0*/  IMAD R23, R38.reuse, R28, RZ ;  /* 0x0000001c26177224 */ /* 0x040fe200078e02ff */
[----:B------:R-:W-:Y:S01]  /*66c0*/  SHF.R.S32.HI R31, RZ, 0x18, R31 ;  /* 0x00000018ff1f7819 */ /* 0x000fe2000001141f */
[C---:B------:R-:W-:Y:S02]  /*66d0*/  IMAD R7, R38.reuse, R12, RZ ;  /* 0x0000000c26077224 */ /* 0x040fe400078e02ff */
[----:B------:R-:W-:Y:S01]  /*66e0*/  IMAD R28, R38, R33, RZ ;  /* 0x00000021261c7224 */ /* 0x000fe200078e02ff */
[----:B------:R-:W-:Y:S01]  /*66f0*/  PRMT R33, R50, 0x8880, RZ ;  /* 0x0000888032217816 */ /* 0x000fe200000000ff */
[----:B------:R-:W-:Y:S02]  /*6700*/  IMAD R3, R41, R40, R3 ;  /* 0x0000002829037224 */ /* 0x000fe400078e0203 */
[C---:B------:R-:W-:Y:S02]  /*6710*/  IMAD R12, R38.reuse, R17, RZ ;  /* 0x00000011260c7224 */ /* 0x040fe400078e02ff */
[C---:B------:R-:W-:Y:S02]  /*6720*/  IMAD R5, R38.reuse, R10, RZ ;  /* 0x0000000a26057224 */ /* 0x040fe400078e02ff */
[----:B------:R-:W-:Y:S02]  /*6730*/  IMAD R17, R38, R22, RZ ;  /* 0x0000001626117224 */ /* 0x000fe400078e02ff */
[----:B------:R-:W-:Y:S02]  /*6740*/  IMAD R4, R42, R40, R4 ;  /* 0x000000282a047224 */ /* 0x000fe400078e0204 */
[C---:B------:R-:W-:Y:S02]  /*6750*/  IMAD R22, R38.reuse, R27, RZ ;  /* 0x0000001b26167224 */ /* 0x040fe400078e02ff */
[----:B------:R-:W-:Y:S01]  /*6760*/  IMAD R27, R38, R32, RZ ;  /* 0x00000020261b7224 */ /* 0x000fe200078e02ff */
[----:B------:R-:W-:Y:S01]  /*6770*/  SHF.L.U32 R32, R50, 0x8, RZ ;  /* 0x0000000832207819 */ /* 0x000fe200000006ff */
[-C--:B------:R-:W-:Y:S02]  /*6780*/  IMAD R5, R0, R40.reuse, R5 ;  /* 0x0000002800057224 */ /* 0x080fe400078e0205 */
[----:B------:R-:W-:Y:S01]  /*6790*/  IMAD.MOV.U32 R0, RZ, RZ, R33 ;  /* 0x000000ffff007224 */ /* 0x000fe200078e0021 */
[----:B------:R-:W-:Y:S01]  /*67a0*/  SHF.R.S32.HI R32, RZ, 0x18, R32 ;  /* 0x00000018ff207819 */ /* 0x000fe20000011420 */
[-C--:B------:R-:W-:Y:S01]  /*67b0*/  IMAD R6, R2, R40.reuse, R6 ;  /* 0x0000002802067224 */ /* 0x080fe200078e0206 */
[----:B------:R-:W-:Y:S01]  /*67c0*/  SHF.R.S32.HI R2, RZ, 0x18, R50 ;  /* 0x00000018ff027819 */ /* 0x000fe20000011432 */
[----:B------:R-:W-:Y:S01]  /*67d0*/  IMAD R7, R0, R40, R7 ;  /* 0x0000002800077224 */ /* 0x000fe200078e0207 */
[----:B------:R-:W-:Y:S01]  /*67e0*/  PRMT R0, R51, 0x8880, RZ ;  /* 0x0000888033007816 */ /* 0x000fe200000000ff */
[----:B------:R-:W-:Y:S01]  /*67f0*/  IMAD R9, R38, R14, RZ ;  /* 0x0000000e26097224 */ /* 0x000fe200078e02ff */
[----:B------:R-:W-:Y:S01]  /*6800*/  I2IP.S8.S32.SAT R6, R6, R5, RZ ;  /* 0x0000000506067239 */ /* 0x000fe200000014ff */
[-C--:B------:R-:W-:Y:S01]  /*6810*/  IMAD R8, R31, R40.reuse, R8 ;  /* 0x000000281f087224 */ /* 0x080fe200078e0208 */
[C---:B------:R-:W-:Y:S01]  /*6820*/  SHF.L.U32 R31, R51.reuse, 0x8, RZ ;  /* 0x00000008331f7819 */ /* 0x040fe200000006ff */
[----:B------:R-:W-:Y:S01]  /*6830*/  IMAD R10, R38, R15, RZ ;  /* 0x0000000f260a7224 */ /* 0x000fe200078e02ff */
[----:B------:R-:W-:Y:S01]  /*6840*/  I2IP.S8.S32.SAT R53, R4, R3, R6 ;  /* 0x0000000304357239 */ /* 0x000fe20000001406 */
[-C--:B------:R-:W-:Y:S01]  /*6850*/  IMAD R9, R32, R40.reuse, R9 ;  /* 0x0000002820097224 */ /* 0x080fe200078e0209 */
[----:B------:R-:W-:Y:S01]  /*6860*/  SHF.R.S32.HI R5, RZ, 0x18, R31 ;  /* 0x00000018ff057819 */ /* 0x000fe2000001141f */
[-C--:B------:R-:W-:Y:S01]  /*6870*/  IMAD R10, R2, R40.reuse, R10 ;  /* 0x00000028020a7224 */ /* 0x080fe200078e020a */
[----:B------:R-:W-:Y:S01]  /*6880*/  SHF.L.U32 R2, R51, 0x10, RZ ;  /* 0x0000001033027819 */ /* 0x000fe200000006ff */
[----:B------:R-:W-:Y:S01]  /*6890*/  IMAD R11, R0, R40, R11 ;  /* 0x00000028000b7224 */ /* 0x000fe200078e020b */
[----:B------:R-:W-:Y:S01]  /*68a0*/  SHF.R.S32.HI R0, RZ, 0x18, R51 ;  /* 0x00000018ff007819 */ /* 0x000fe20000011433 */
[C---:B------:R-:W-:Y:S01]  /*68b0*/  IMAD R15, R38.reuse, R20, RZ ;  /* 0x00000014260f7224 */ /* 0x040fe200078e02ff */
[----:B------:R-:W-:Y:S01]  /*68c0*/  SHF.R.S32.HI R2, RZ, 0x18, R2 ;  /* 0x00000018ff027819 */ /* 0x000fe20000011402 */
[C---:B------:R-:W-:Y:S01]  /*68d0*/  IMAD R14, R38.reuse, R19, RZ ;  /* 0x00000013260e7224 */ /* 0x040fe200078e02ff */
[C---:B----4-:R-:W-:Y:S01]  /*68e0*/  SHF.L.U32 R4, R45.reuse, 0x10, RZ ;  /* 0x000000102d047819 */ /* 0x050fe200000006ff */
[----:B------:R-:W-:Y:S01]  /*68f0*/  IMAD R19, R38, R24, RZ ;  /* 0x0000001826137224 */ /* 0x000fe200078e02ff */
[----:B------:R-:W-:Y:S01]  /*6900*/  PRMT R3, R45, 0x8880, RZ ;  /* 0x000088802d037816 */ /* 0x000fe200000000ff */
[-C--:B------:R-:W-:Y:S01]  /*6910*/  IMAD R12, R2, R40.reuse, R12 ;  /* 0x00000028020c7224 */ /* 0x080fe200078e020c */
[----:B------:R-:W-:Y:S01]  /*6920*/  PRMT R2, R44, 0x8880, RZ ;  /* 0x000088802c027816 */ /* 0x000fe200000000ff */
[-C--:B------:R-:W-:Y:S01]  /*6930*/  IMAD R13, R5, R40.reuse, R13 ;  /* 0x00000028050d7224 */ /* 0x080fe200078e020d */
[----:B------:R-:W-:Y:S01]  /*6940*/  SHF.R.S32.HI R4, RZ, 0x18, R4 ;  /* 0x00000018ff047819 */ /* 0x000fe20000011404 */
[----:B------:R-:W-:Y:S01]  /*6950*/  IMAD R14, R0, R40, R14 ;  /* 0x00000028000e7224 */ /* 0x000fe200078e020e */
[----:B------:R-:W-:Y:S01]  /*6960*/  MOV R0, R2 ;  /* 0x0000000200007202 */ /* 0x000fe20000000f00 */
[----:B------:R-:W-:Y:S01]  /*6970*/  IMAD.U32 R5, R44, 0x10000, RZ ;  /* 0x000100002c057824 */ /* 0x000fe200078e00ff */
[----:B------:R-:W-:Y:S01]  /*6980*/  I2IP.S8.S32.SAT R9, R10, R9, RZ ;  /* 0x000000090a097239 */ /* 0x000fe200000014ff */
[----:B------:R-:W-:Y:S01]  /*6990*/  IMAD R20, R38, R25, RZ ;  /* 0x0000001926147224 */ /* 0x000fe200078e02ff */
[----:B------:R-:W-:Y:S01]  /*69a0*/  I2IP.S8.S32.SAT R13, R14, R13, RZ ;  /* 0x0000000d0e0d7239 */ /* 0x000fe200000014ff */
[----:B------:R-:W-:Y:S01]  /*69b0*/  IMAD R15, R0, R40, R15 ;  /* 0x00000028000f7224 */ /* 0x000fe200078e020f */
[----:B------:R-:W-:Y:S01]  /*69c0*/  SHF.R.S32.HI R2, RZ, 0x18, R5 ;  /* 0x00000018ff027819 */ /* 0x000fe20000011405 */
[----:B------:R-:W-:Y:S01]  /*69d0*/  IMAD R24, R38, R29, RZ ;  /* 0x0000001d26187224 */ /* 0x000fe200078e02ff */
[----:B------:R-:W-:Y:S01]  /*69e0*/  SHF.L.U32 R0, R44, 0x8, RZ ;  /* 0x000000082c007819 */ /* 0x000fe200000006ff */
[----:B------:R-:W-:Y:S01]  /*69f0*/  IMAD R25, R38, R30, RZ ;  /* 0x0000001e26197224 */ /* 0x000fe200078e02ff */
[----:B------:R-:W-:Y:S01]  /*6a00*/  I2IP.S8.S32.SAT R54, R8, R7, R9 ;  /* 0x0000000708367239 */ /* 0x000fe20000001409 */
[----:B------:R-:W-:Y:S01]  /*6a10*/  IMAD R16, R2, R40, R16 ;  /* 0x0000002802107224 */ /* 0x000fe200078e0210 */
[----:B------:R-:W-:Y:S01]  /*6a20*/  SHF.R.S32.HI R0, RZ, 0x18, R0 ;  /* 0x00000018ff007819 */ /* 0x000fe20000011400 */
[----:B------:R-:W-:Y:S01]  /*6a30*/  IMAD R29, R38, R34, RZ ;  /* 0x00000022261d7224 */ /* 0x000fe200078e02ff */
[----:B------:R-:W-:Y:S01]  /*6a40*/  SHF.R.S32.HI R2, RZ, 0x18, R44 ;  /* 0x00000018ff027819 */ /* 0x000fe2000001142c */
[----:B------:R-:W-:Y:S01]  /*6a50*/  IMAD.SHL.U32 R5, R45, 0x100, RZ ;  /* 0x000001002d057824 */ /* 0x000fe200078e00ff */
[----:B------:R-:W-:Y:S01]  /*6a60*/  I2IP.S8.S32.SAT R55, R12, R11, R13 ;  /* 0x0000000b0c377239 */ /* 0x000fe2000000140d */
[-C--:B------:R-:W-:Y:S02]  /*6a70*/  IMAD R17, R0, R40.reuse, R17 ;  /* 0x0000002800117224 */ /* 0x080fe400078e0211 */
[-C--:B------:R-:W-:Y:S01]  /*6a80*/  IMAD R18, R2, R40.reuse, R18 ;  /* 0x0000002802127224 */ /* 0x080fe200078e0212 */
[----:B------:R-:W-:Y:S01]  /*6a90*/  SHF.R.S32.HI R0, RZ, 0x18, R5 ;  /* 0x00000018ff007819 */ /* 0x000fe20000011405 */
[-C--:B------:R-:W-:Y:S01]  /*6aa0*/  IMAD R19, R3, R40.reuse, R19 ;  /* 0x0000002803137224 */ /* 0x080fe200078e0213 */
[----:B------:R-:W-:Y:S01]  /*6ab0*/  SHF.R.S32.HI R2, RZ, 0x18, R45 ;  /* 0x00000018ff027819 */ /* 0x000fe2000001142d */
[-C--:B------:R-:W-:Y:S01]  /*6ac0*/  IMAD R20, R4, R40.reuse, R20 ;  /* 0x0000002804147224 */ /* 0x080fe200078e0214 */
[----:B------:R-:W-:Y:S01]  /*6ad0*/  SHF.L.U32 R4, R46, 0x10, RZ ;  /* 0x000000102e047819 */ /* 0x000fe200000006ff */
[-C--:B------:R-:W-:Y:S01]  /*6ae0*/  IMAD R21, R0, R40.reuse, R21 ;  /* 0x0000002800157224 */ /* 0x080fe200078e0215 */
[C---:B------:R-:W-:Y:S01]  /*6af0*/  PRMT R0, R46.reuse, 0x8880, RZ ;  /* 0x000088802e007816 */ /* 0x040fe200000000ff */
[----:B------:R1:W-:Y:S01]  /*6b00*/  STS.128 [R69+UR44+0x2200], R52 ;  /* 0x0022003445007988 */ /* 0x0003e20008000c2c */
[----:B------:R-:W-:Y:S01]  /*6b10*/  SHF.L.U32 R3, R46, 0x8, RZ ;  /* 0x000000082e037819 */ /* 0x000fe200000006ff */
[-C--:B------:R-:W-:Y:S01]  /*6b20*/  IMAD R22, R2, R40.reuse, R22 ;  /* 0x0000002802167224 */ /* 0x080fe200078e0216 */
[----:B------:R-:W-:Y:S01]  /*6b30*/  SHF.R.S32.HI R2, RZ, 0x18, R4 ;  /* 0x00000018ff027819 */ /* 0x000fe20000011404 */
[-C--:B------:R-:W-:Y:S01]  /*6b40*/  IMAD R23, R0, R40.reuse, R23 ;  /* 0x0000002800177224 */ /* 0x080fe200078e0217 */
[----:B------:R-:W-:Y:S01]  /*6b50*/  SHF.R.S32.HI R3, RZ, 0x18, R3 ;  /* 0x00000018ff037819 */ /* 0x000fe20000011403 */
[----:B------:R-:W-:Y:S01]  /*6b60*/  IMAD R30, R38, R35, RZ ;  /* 0x00000023261e7224 */ /* 0x000fe200078e02ff */
[----:B------:R-:W-:Y:S01]  /*6b70*/  SHF.R.S32.HI R0, RZ, 0x18, R46 ;  /* 0x00000018ff007819 */ /* 0x000fe2000001142e */
[-C--:B------:R-:W-:Y:S01]  /*6b80*/  IMAD R24, R2, R40.reuse, R24 ;  /* 0x0000002802187224 */ /* 0x080fe200078e0218 */
[----:B------:R-:W-:Y:S01]  /*6b90*/  PRMT R2, R47, 0x8880, RZ ;  /* 0x000088802f027816 */ /* 0x000fe200000000ff */
[-C--:B------:R-:W-:Y:S01]  /*6ba0*/  IMAD R25, R3, R40.reuse, R25 ;  /* 0x0000002803197224 */ /* 0x080fe200078e0219 */
[C---:B------:R-:W-:Y:S01]  /*6bb0*/  SHF.L.U32 R3, R47.reuse, 0x10, RZ ;  /* 0x000000102f037819 */ /* 0x040fe200000006ff */
[----:B------:R-:W-:Y:S01]  /*6bc0*/  IMAD.SHL.U32 R4, R47, 0x100, RZ ;  /* 0x000001002f047824 */ /* 0x000fe200078e00ff */
[----:B------:R-:W-:Y:S01]  /*6bd0*/  SHF.R.S32.HI R5, RZ, 0x18, R47 ;  /* 0x00000018ff057819 */ /* 0x000fe2000001142f */
[-C--:B------:R-:W-:Y:S01]  /*6be0*/  IMAD R26, R0, R40.reuse, R26 ;  /* 0x00000028001a7224 */ /* 0x080fe200078e021a */
[----:B------:R-:W-:Y:S01]  /*6bf0*/  SHF.R.S32.HI R3, RZ, 0x18, R3 ;  /* 0x00000018ff037819 */ /* 0x000fe20000011403 */
[-C--:B------:R-:W-:Y:S01]  /*6c00*/  IMAD R27, R2, R40.reuse, R27 ;  /* 0x00000028021b7224 */ /* 0x080fe200078e021b */
[----:B------:R-:W-:Y:S02]  /*6c10*/  SHF.R.S32.HI R4, RZ, 0x18, R4 ;  /* 0x00000018ff047819 */ /* 0x000fe40000011404 */
[----:B------:R-:W-:Y:S01]  /*6c20*/  I2IP.S8.S32.SAT R17, R18, R17, RZ ;  /* 0x0000001112117239 */ /* 0x000fe200000014ff */
[-C--:B------:R-:W-:Y:S01]  /*6c30*/  IMAD R28, R3, R40.reuse, R28 ;  /* 0x00000028031c7224 */ /* 0x080fe200078e021c */
[----:B------:R-:W-:Y:S01]  /*6c40*/  I2IP.S8.S32.SAT R21, R22, R21, RZ ;  /* 0x0000001516157239 */ /* 0x000fe200000014ff */
[-C--:B------:R-:W-:Y:S01]  /*6c50*/  IMAD R29, R4, R40.reuse, R29 ;  /* 0x00000028041d7224 */ /* 0x080fe200078e021d */
[----:B------:R-:W-:Y:S01]  /*6c60*/  I2IP.S8.S32.SAT R16, R16, R15, R17 ;  /* 0x0000000f10107239 */ /* 0x000fe20000001411 */
[----:B------:R-:W-:Y:S01]  /*6c70*/  IMAD R30, R5, R40, R30 ;  /* 0x00000028051e7224 */ /* 0x000fe200078e021e */
[----:B------:R-:W-:Y:S02]  /*6c80*/  I2IP.S8.S32.SAT R17, R20, R19, R21 ;  /* 0x0000001314117239 */ /* 0x000fe40000001415 */
[----:B------:R-:W-:Y:S02]  /*6c90*/  I2IP.S8.S32.SAT R18, R26, R25, RZ ;  /* 0x000000191a127239 */ /* 0x000fe400000014ff */
[----:B------:R-:W-:Y:S02]  /*6ca0*/  I2IP.S8.S32.SAT R19, R30, R29, RZ ;  /* 0x0000001d1e137239 */ /* 0x000fe400000014ff */
[----:B------:R-:W-:Y:S02]  /*6cb0*/  IADD3 R2, PT, PT, R69, UR44, RZ ;  /* 0x0000002c45027c10 */ /* 0x000fe4000fffe0ff */
[----:B------:R-:W-:Y:S02]  /*6cc0*/  SHF.L.U32 R0, R79, 0x4, RZ ;  /* 0x000000044f007819 */ /* 0x000fe400000006ff */
[----:B------:R-:W-:Y:S02]  /*6cd0*/  I2IP.S8.S32.SAT R18, R24, R23, R18 ;  /* 0x0000001718127239 */ /* 0x000fe40000001412 */
[----:B------:R-:W-:Y:S02]  /*6ce0*/  I2IP.S8.S32.SAT R19, R28, R27, R19 ;  /* 0x0000001b1c137239 */ /* 0x000fe40000001413 */
[----:B------:R-:W-:Y:S02]  /*6cf0*/  IADD3 R87, PT, PT, R2, R0, RZ ;  /* 0x0000000002577210 */ /* 0x000fe40007ffe0ff */
[----:B------:R-:W-:Y:S02]  /*6d00*/  LEA R3, R81, UR44, 0x3 ;  /* 0x0000002c51037c11 */ /* 0x000fe4000f8e18ff */
[----:B------:R-:W-:Y:S01]  /*6d10*/  @P6 SHF.L.U32 R4, R80, 0x1f, RZ ;  /* 0x0000001f50046819 */ /* 0x000fe200000006ff */
[----:B------:R1:W-:Y:S01]  /*6d20*/  STS.128 [R87+0x2210], R16 ;  /* 0x0022101057007388 */ /* 0x0003e20000000c00 */
[----:B------:R-:W-:Y:S01]  /*6d30*/  @!PT LDS RZ, [RZ] ;  /* 0x00000000fffff984 */ /* 0x000fe20000000800 */
[----:B------:R-:W-:Y:S01]  /*6d40*/  @!PT LDS RZ, [RZ] ;  /* 0x00000000fffff984 */ /* 0x000fe20000000800 */
[----:B------:R-:W-:Y:S01]  /*6d50*/  @!PT LDS RZ, [RZ] ;  /* 0x00000000fffff984 */ /* 0x000fe20000000800 */
[----:B------:R-:W-:Y:S01]  /*6d60*/  @!PT LDS RZ, [RZ] ;  /* 0x00000000fffff984 */ /* 0x000fe20000000800 */
[----:B------:R2:W-:Y:S07]  /*6d70*/  MEMBAR.ALL.CTA ;  /* 0x0000000000007992 */ /* 0x0005ee0000008000 */
[----:B--2---:R-:W2:Y:S02]  /*6d80*/  FENCE.VIEW.ASYNC.S ;  /* 0x00000000000073c6 */ /* 0x004ea40000000000 */
[----:B--2---:R-:W-:Y:S06]  /*6d90*/  BAR.SYNC.DEFER_BLOCKING 0x1, 0x80 ;  /* 0x0042000000007b1d */ /* 0x004fec0000010000 */
[----:B------:R-:W-:Y:S05]  /*6da0*/  @P0 BRA `(.L_x_107) ;  /* 0x0000000000280947 */ /* 0x000fea0003800000 */
[----:B------:R-:W2:Y:S01]  /*6db0*/  LDCU.64 UR6, c[0x0][0x348] ;  /* 0x00006900ff0677ac */ /* 0x000ea20008000a00 */
[----:B------:R-:W-:Y:S01]  /*6dc0*/  UIADD3 UR4, UPT, UPT, UR44, 0x2200, URZ ;  /* 0x000022002c047890 */ /* 0x000fe2000fffe0ff */
[----:B------:R-:W-:Y:S05]  /*6dd0*/  UMOV UR51, UR36 ;  /* 0x0000002400337c82 */ /* 0x000fea0008000000 */
[----:B------:R-:W-:Y:S04]  /*6de0*/  MOV R85, UR4 ;  /* 0x0000000400557c02 */ /* 0x000fe80008000f00 */
[----:B------:R-:W-:Y:S01]  /*6df0*/  R2UR UR48, R85 ;  /* 0x00000000553072ca */ /* 0x000fe200000e0000 */
[----:B--2---:R-:W-:Y:S04]  /*6e00*/  UIADD3 UR4, UP0, UPT, UR6, 0x680, URZ ;  /* 0x0000068006047890 */ /* 0x004fe8000ff1e0ff */
[----:B------:R-:W-:Y:S09]  /*6e10*/  UIADD3.X UR5, UPT, UPT, URZ, UR7, URZ, UP0, !UPT ;  /* 0x00000007ff057290 */ /* 0x000ff200087fe4ff */
[----:B------:R2:W-:Y:S01]  /*6e20*/  UTMASTG.3D [UR48], [UR4] ;  /* 0x00000030040073b5 */ /* 0x0005e20008010000 */
[----:B------:R0:W-:Y:S01]  /*6e30*/  UTMACMDFLUSH ;  /* 0x00000000000079b7 */ /* 0x0001e20000000000 */
[----:B--2---:R-:W-:Y:S04]  /*6e40*/  DEPBAR.LE SB0, 0x1 ;  /* 0x000080400000791a */ /* 0x004fe80000000000 */
.L_x_107:
[----:B------:R-:W-:Y:S05]  /*6e50*/  BSYNC.RECONVERGENT B0 ;  /* 0x0000000000007941 */ /* 0x000fea0003800200 */
.L_x_106:
[----:B------:R-:W-:Y:S06]  /*6e60*/  BAR.SYNC.DEFER_BLOCKING 0x1, 0x80 ;  /* 0x0042000000007b1d */ /* 0x000fec0000010000 */
[----:B------:R-:W2:Y:S01]  /*6e70*/  @P6 SYNCS.PHASECHK.TRANS64.TRYWAIT P0, [R3+URZ+0x80], R4 ;  /* 0x00008004030065a7 */ /* 0x000ea200080011ff */
[----:B------:R-:W-:Y:S01]  /*6e80*/  BSSY B1, `(.L_x_108) ;  /* 0x000001f000017945 */ /* 0x000fe20003800000 */
[----:B--2---:R-:W-:Y:S03]  /*6e90*/  @P6 SEL R56, RZ, 0x1, !P0 ;  /* 0x00000001ff386807 */ /* 0x004fe60004000000 */
[----:B------:R-:W-:Y:S05]  /*6ea0*/  @!P6 BRA `(.L_x_109) ;  /* 0x000000000070e947 */ /* 0x000fea0003800000 */
[----:B------:R-:W-:Y:S01]  /*6eb0*/  ISETP.NE.AND P1, PT, R57, RZ, PT ;  /* 0x000000ff3900720c */ /* 0x000fe20003f25270 */
[----:B------:R-:W-:Y:S01]  /*6ec0*/  BSSY B0, `(.L_x_110) ;  /* 0x0000008000007945 */ /* 0x000fe20003800000 */
[----:B------:R-:W-:Y:S11]  /*6ed0*/  ISETP.NE.AND P0, PT, R56, RZ, PT ;  /* 0x000000ff3800720c */ /* 0x000ff60003f05270 */
[----:B------:R-:W-:Y:S04]  /*6ee0*/  @P1 IMAD R2, R81, 0x1000, R2 ;  /* 0x0000100051021824 */ /* 0x000fe800078e0202 */
[----:B------:R-:W-:Y:S01]  /*6ef0*/  @P1 IMAD.IADD R4, R0, 0x1, R2 ;  /* 0x0000000100041824 */ /* 0x000fe200078e0202 */
[----:B------:R-:W-:Y:S06]  /*6f00*/  @P0 BRA `(.L_x_111) ;  /* 0x00000000000c0947 */ /* 0x000fec0003800000 */
[----:B------:R-:W-:Y:S04]  /*6f10*/  SHF.L.U32 R0, R80, 0x1f, RZ ;  /* 0x0000001f50007819 */ /* 0x000fe800000006ff */
[----:B------:R-:W2:Y:S02]  /*6f20*/  SYNCS.PHASECHK.TRANS64.TRYWAIT P0, [R3+URZ+0x80], R0 ;  /* 0x00008000030075a7 */ /* 0x000ea400080011ff */
[----:B--2---:R-:W-:Y:S05]  /*6f30*/  @!P0 BRA `(.L_x_112) ;  /* 0x0000001800308947 */ /* 0x004fea0003800000 */
.L_x_111:
[----:B------:R-:W-:Y:S05]  /*6f40*/  BSYNC B0 ;  /* 0x0000000000007941 */ /* 0x000fea0003800000 */
.L_x_110:
[----:B------:R-:W-:Y:S01]  /*6f50*/  ISETP.NE.AND P0, PT, R57, RZ, PT ;  /* 0x000000ff3900720c */ /* 0x000fe20003f05270 */
[----:B--2---:R-:W-:Y:S02]  /*6f60*/  VIADD R3, R3, 0x90 ;  /* 0x0000009003037836 */ /* 0x004fe40000000000 */
[----:B------:R-:W-:Y:S02]  /*6f70*/  IMAD.U32 R0, RZ, RZ, UR45 ;  /* 0x0000002dff007e24 */ /* 0x000fe4000f8e00ff */
[----:B------:R-:W-:Y:S03]  /*6f80*/  VIADD R81, R81, 0x1 ;  /* 0x0000000151517836 */ /* 0x000fe60000000000 */
[----:B------:R-:W-:Y:S05]  /*6f90*/  PRMT R0, R0, 0x654, R3 ;  /* 0x0000065400007816 */ /* 0x000fea0000000003 */
[----:B------:R2:W3:Y:S04]  /*6fa0*/  @P0 LDS.128 R48, [R2+0x200] ;  /* 0x0002000002300984 */ /* 0x0004e80000000c00 */
        /* <DEDUP_REMOVED lines=11> */
[----:B--23--:R-:W-:Y:S02]  /*7060*/  LOP3.LUT R80, R80, R0, RZ, 0x3c, !PT ;  /* 0x0000000050507212 */ /* 0x00cfe400078e3cff */
.L_x_109:
[----:B------:R-:W-:Y:S05]  /*7070*/  BSYNC B1 ;  /* 0x0000000000017941 */ /* 0x000fea0003800000 */
.L_x_108:
[----:B------:R-:W-:Y:S05]  /*7080*/  VIADD R0, R39, 0x40 ;  /* 0x0000004027007836 */ /* 0x000fea0000000000 */
[----:B------:R-:W-:Y:S04]  /*7090*/  SHF.R.U32.HI R0, RZ, 0x15, R0 ;  /* 0x00000015ff007819 */ /* 0x000fe80000011600 */
[----:B------:R-:W-:Y:S11]  /*70a0*/  LOP3.LUT P0, RZ, R0, 0x3, R75, 0x48, !PT ;  /* 0x0000000300ff7812 */ /* 0x000ff6000780484b */
[----:B------:R-:W-:Y:S02]  /*70b0*/  @!UPT UIADD3 URZ, UPT, UPT, URZ, URZ, URZ ;  /* 0x000000fffffff290 */ /* 0x000fe4000fffe0ff */
[----:B------:R-:W-:Y:S05]  /*70c0*/  @!P0 BRA `(.L_x_113) ;  /* 0x0000000000408947 */ /* 0x000fea0003800000 */
[----:B------:R-:W2:Y:S01]  /*70d0*/  LDCU.64 UR8, c[0x4][0x70] ;  /* 0x01000e00ff0877ac */ /* 0x000ea20008000a00 */
[----:B------:R-:W-:Y:S01]  /*70e0*/  MOV R3, 0x0 ;  /* 0x0000000000037802 */ /* 0x000fe20000000f00 */
[----:B------:R-:W-:Y:S02]  /*70f0*/  HFMA2 R12, -RZ, RZ, 0, 5.9604644775390625e-08 ;  /* 0x00000001ff0c7431 */ /* 0x000fe400000001ff */
[----:B------:R-:W-:Y:S02]  /*7100*/  IMAD.MOV.U32 R8, RZ, RZ, 0x192 ;  /* 0x00000192ff087424 */ /* 0x000fe400078e00ff */
[----:B------:R-:W-:Y:S01]  /*7110*/  IMAD.MOV.U32 R13, RZ, RZ, RZ ;  /* 0x000000ffff0d7224 */ /* 0x000fe200078e00ff */
[----:B------:R-:W3:Y:S01]  /*7120*/  LDCU.64 UR6, c[0x4][0x78] ;  /* 0x01000f00ff0677ac */ /* 0x000ee20008000a00 */
[----:B------:R-:W1:Y:S01]  /*7130*/  LDC.64 R2, c[0x4][R3] ;  /* 0x0100000003027b82 */ /* 0x000e620000000a00 */
[----:B------:R-:W5:Y:S01]  /*7140*/  LDCU.64 UR4, c[0x4][0x10] ;  /* 0x01000200ff0477ac */ /* 0x000f620008000a00 */
[----:B--2---:R-:W-:Y:S01]  /*7150*/  MOV R5, UR9 ;  /* 0x0000000900057c02 */ /* 0x004fe20008000f00 */
[----:B------:R-:W-:Y:S01]  /*7160*/  IMAD.U32 R4, RZ, RZ, UR8 ;  /* 0x00000008ff047e24 */ /* 0x000fe2000f8e00ff */
[----:B---3--:R-:W-:Y:S01]  /*7170*/  MOV R7, UR7 ;  /* 0x0000000700077c02 */ /* 0x008fe20008000f00 */
[----:B------:R-:W-:Y:S01]  /*7180*/  IMAD.U32 R6, RZ, RZ, UR6 ;  /* 0x00000006ff067e24 */ /* 0x000fe2000f8e00ff */
[----:B-----5:R-:W-:Y:S01]  /*7190*/  MOV R11, UR5 ;  /* 0x00000005000b7c02 */ /* 0x020fe20008000f00 */
[----:B------:R-:W-:Y:S02]  /*71a0*/  IMAD.U32 R10, RZ, RZ, UR4 ;  /* 0x00000004ff0a7e24 */ /* 0x000fe4000f8e00ff */
[----:B------:R-:W-:Y:S07]  /*71b0*/  LEPC R20, `(.L_x_113) ;  /* 0x000000001014794e */ /* 0x000fee0000000000 */
[----:B-1--4-:R-:W-:Y:S05]  /*71c0*/  CALL.ABS.NOINC R2 ;  /* 0x0000000002007343 */ /* 0x012fea0003c00000 */
.L_x_113:
[----:B------:R-:W-:Y:S01]  /*71d0*/  ISETP.NE.AND P0, PT, R86, RZ, PT ;  /* 0x000000ff5600720c */ /* 0x000fe20003f05270 */
[----:B------:R-:W-:Y:S05]  /*71e0*/  WARPSYNC.ALL ;  /* 0x0000000000007948 */ /* 0x000fea0003800000 */
[----:B------:R-:W-:Y:S01]  /*71f0*/  IMAD.SHL.U32 R66, R49, 0x100, RZ ;  /* 0x0000010031427824 */ /* 0x000fe200078e00ff */
[----:B------:R-:W-:Y:S01]  /*7200*/  R2UR UR4, R39 ;  /* 0x00000000270472ca */ /* 0x000fe200000e0000 */
[----:B------:R-:W-:Y:S01]  /*7210*/  IMAD.SHL.U32 R60, R51, 0x100, RZ ;  /* 0x00000100333c7824 */ /* 0x000fe200078e00ff */
[C---:B------:R-:W-:Y:S01]  /*7220*/  SHF.L.U32 R2, R48.reuse, 0x10, RZ ;  /* 0x0000001030027819 */ /* 0x040fe200000006ff */
[----:B-1--4-:R-:W-:Y:S01]  /*7230*/  IMAD.SHL.U32 R54, R45, 0x100, RZ ;  /* 0x000001002d367824 */ /* 0x012fe200078e00ff */
[C---:B------:R-:W-:Y:S01]  /*7240*/  PRMT R0, R48.reuse, 0x8880, RZ ;  /* 0x0000888030007816 */ /* 0x040fe200000000ff */
[----:B------:R-:W-:Y:S01]  /*7250*/  BSSY.RECONVERGENT B0, `(.L_x_114) ;  /* 0x000009f000007945 */ /* 0x000fe20003800200 */
[----:B------:R-:W-:Y:S02]  /*7260*/  SHF.L.U32 R3, R48, 0x8, RZ ;  /* 0x0000000830037819 */ /* 0x000fe400000006ff */
[----:B------:R-:W-:Y:S02]  /*7270*/  SHF.R.S32.HI R2, RZ, 0x18, R2 ;  /* 0x00000018ff027819 */ /* 0x000fe40000011402 */
[----:B------:R-:W-:Y:S02]  /*7280*/  PRMT R68, R49, 0x8880, RZ ;  /* 0x0000888031447816 */ /* 0x000fe400000000ff */
[----:B------:R-:W-:Y:S01]  /*7290*/  SHF.R.S32.HI R3, RZ, 0x18, R3 ;  /* 0x00000018ff037819 */ /* 0x000fe20000011403 */
[----:B------:R-:W-:Y:S01]  /*72a0*/  LDTM.16dp32bit_t0_t15.x32 R4, tmem[UR4+0x40] ;  /* 0x00004004000479ee */ /* 0x000fe20008a80000 */
[----:B------:R-:W1:Y:S01]  /*72b0*/  LDTM.16dp32bit_t16_t31.x32 R4, tmem[UR4+0x60] ;  /* 0x00006004000479ee */ /* 0x000e620008aa0000 */
[----:B------:R-:W-:Y:S01]  /*72c0*/  NOP ;  /* 0x0000000000007918 */ /* 0x000fe20000000000 */
[C---:B------:R-:W-:Y:S02]  /*72d0*/  SHF.L.U32 R63, R50.reuse, 0x8, RZ ;  /* 0x00000008323f7819 */ /* 0x040fe400000006ff */
[C---:B------:R-:W-:Y:S02]  /*72e0*/  PRMT R62, R51.reuse, 0x8880, RZ ;  /* 0x00008880333e7816 */ /* 0x040fe400000000ff */
[----:B------:R-:W-:Y:S02]  /*72f0*/  SHF.L.U32 R61, R51, 0x10, RZ ;  /* 0x00000010333d7819 */ /* 0x000fe400000006ff */
[----:B------:R-:W-:Y:S02]  /*7300*/  R2UR UR5, R43 ;  /* 0x000000002b0572ca */ /* 0x000fe400000e0000 */
[----:B------:R-:W-:Y:S01]  /*7310*/  SHF.R.S32.HI R39, RZ, 0x18, R48 ;  /* 0x00000018ff277819 */ /* 0x000fe20000011430 */
[----:B------:R-:W-:Y:S01]  /*7320*/  IMAD.SHL.U32 R48, R47, 0x100, RZ ;  /* 0x000001002f307824 */ /* 0x000fe200078e00ff */
[----:B------:R-:W-:Y:S02]  /*7330*/  SHF.L.U32 R67, R49, 0x10, RZ ;  /* 0x0000001031437819 */ /* 0x000fe400000006ff */
[C---:B------:R-:W-:Y:S02]  /*7340*/  PRMT R65, R50.reuse, 0x8880, RZ ;  /* 0x0000888032417816 */ /* 0x040fe400000000ff */
[----:B------:R-:W-:Y:S02]  /*7350*/  SHF.R.S32.HI R41, RZ, 0x18, R49 ;  /* 0x00000018ff297819 */ /* 0x000fe40000011431 */
[----:B------:R-:W-:Y:S02]  /*7360*/  SHF.L.U32 R64, R50, 0x10, RZ ;  /* 0x0000001032407819 */ /* 0x000fe400000006ff */
[----:B------:R-:W-:Y:S01]  /*7370*/  SHF.R.S32.HI R42, RZ, 0x18, R50 ;  /* 0x00000018ff2a7819 */ /* 0x000fe20000011432 */
[----:B------:R-:W-:Y:S01]  /*7380*/  UIADD3 UR4, UPT, UPT, UR5, 0xf0, URZ ;  /* 0x000000f005047890 */ /* 0x000fe2000fffe0ff */
[----:B------:R-:W-:Y:S01]  /*7390*/  PRMT R59, R44, 0x8880, RZ ;  /* 0x000088802c3b7816 */ /* 0x000fe200000000ff */
[C---:B-1----:R-:W-:Y:S02]  /*73a0*/  IMAD R4, R38.reuse, R4, RZ ;  /* 0x0000000426047224 */ /* 0x042fe400078e02ff */
[----:B------:R-:W-:Y:S01]  /*73b0*/  UPRMT UR4, UR45, 0x654, UR4 ;  /* 0x000006542d047896 */ /* 0x000fe20008000004 */
[C---:B------:R-:W-:Y:S01]  /*73c0*/  IMAD R5, R38.reuse, R5, RZ ;  /* 0x0000000526057224 */ /* 0x040fe200078e02ff */
[----:B------:R-:W-:Y:S01]  /*73d0*/  SHF.R.S32.HI R43, RZ, 0x18, R51 ;  /* 0x00000018ff2b7819 */ /* 0x000fe20000011433 */
[----:B------:R-:W-:Y:S01]  /*73e0*/  IMAD R6, R38, R6, RZ ;  /* 0x0000000626067224 */ /* 0x000fe200078e02ff */
[----:B------:R-:W-:Y:S01]  /*73f0*/  SHF.L.U32 R51, R46, 0x8, RZ ;  /* 0x000000082e337819 */ /* 0x000fe200000006ff */
[----:B------:R-:W-:Y:S01]  /*7400*/  IMAD R4, R0, R40, R4 ;  /* 0x0000002800047224 */ /* 0x000fe200078e0204 */
[----:B------:R-:W-:Y:S01]  /*7410*/  MOV R0, R68 ;  /* 0x0000004400007202 */ /* 0x000fe20000000f00 */
[----:B------:R-:W-:Y:S01]  /*7420*/  IMAD R7, R38, R7, RZ ;  /* 0x0000000726077224 */ /* 0x000fe200078e02ff */
[----:B------:R-:W-:Y:S01]  /*7430*/  SHF.L.U32 R58, R44, 0x10, RZ ;  /* 0x000000102c3a7819 */ /* 0x000fe200000006ff */
[-C--:B------:R-:W-:Y:S01]  /*7440*/  IMAD R5, R2, R40.reuse, R5 ;  /* 0x0000002802057224 */ /* 0x080fe200078e0205 */
[----:B------:R-:W-:Y:S01]  /*7450*/  SYNCS.ARRIVE.TRANS64.RED.A1T0 RZ, [UR4], RZ ;  /* 0x000000ffffff79a7 */ /* 0x000fe20008100404 */
[----:B------:R-:W-:Y:S01]  /*7460*/  IMAD R6, R3, R40, R6 ;  /* 0x0000002803067224 */ /* 0x000fe200078e0206 */
[----:B------:R-:W-:Y:S01]  /*7470*/  SHF.R.S32.HI R2, RZ, 0x18, R67 ;  /* 0x00000018ff027819 */ /* 0x000fe20000011443 */
[C---:B------:R-:W-:Y:S01]  /*7480*/  IMAD R8, R38.reuse, R8, RZ ;  /* 0x0000000826087224 */ /* 0x040fe200078e02ff */
[----:B------:R-:W-:Y:S01]  /*7490*/  SHF.R.S32.HI R3, RZ, 0x18, R66 ;  /* 0x00000018ff037819 */ /* 0x000fe20000011442 */
[-C--:B------:R-:W-:Y:S01]  /*74a0*/  IMAD R7, R39, R40.reuse, R7 ;  /* 0x0000002827077224 */ /* 0x080fe200078e0207 */
[----:B------:R-:W-:Y:S01]  /*74b0*/  MOV R39, R65 ;  /* 0x0000004100277202 */ /* 0x000fe20000000f00 */
[----:B------:R-:W-:Y:S01]  /*74c0*/  IMAD R9, R38, R9, RZ ;  /* 0x0000000926097224 */ /* 0x000fe200078e02ff */
[C---:B------:R-:W-:Y:S01]  /*74d0*/  PRMT R56, R45.reuse, 0x8880, RZ ;  /* 0x000088802d387816 */ /* 0x040fe200000000ff */
[----:B------:R-:W-:Y:S01]  /*74e0*/  IMAD R8, R0, R40, R8 ;  /* 0x0000002800087224 */ /* 0x000fe200078e0208 */
[----:B------:R-:W-:Y:S01]  /*74f0*/  SHF.L.U32 R55, R45, 0x10, RZ ;  /* 0x000000102d377819 */ /* 0x000fe200000006ff */
[----:B------:R-:W-:Y:S01]  /*7500*/  IMAD R10, R38, R10, RZ ;  /* 0x0000000a260a7224 */ /* 0x000fe200078e02ff */
[----:B------:R-:W-:Y:S01]  /*7510*/  PRMT R53, R46, 0x8880, RZ ;  /* 0x000088802e357816 */ /* 0x000fe200000000ff */
[----:B------:R-:W-:Y:S01]  /*7520*/  IMAD R9, R2, R40, R9 ;  /* 0x0000002802097224 */ /* 0x000fe200078e0209 */
[----:B------:R-:W-:Y:S01]  /*7530*/  SHF.R.S32.HI R45, RZ, 0x18, R45 ;  /* 0x00000018ff2d7819 */ /* 0x000fe2000001142d */
[----:B------:R-:W-:Y:S01]  /*7540*/  IMAD R0, R38, R20, RZ ;  /* 0x0000001426007224 */ /* 0x000fe200078e02ff */
[----:B------:R-:W-:Y:S01]  /*7550*/  SHF.L.U32 R52, R46, 0x10, RZ ;  /* 0x000000102e347819 */ /* 0x000fe200000006ff */
[C---:B------:R-:W-:Y:S01]  /*7560*/  IMAD R11, R38.reuse, R11, RZ ;  /* 0x0000000b260b7224 */ /* 0x040fe200078e02ff */
[C---:B------:R-:W-:Y:S01]  /*7570*/  PRMT R50, R47.reuse, 0x8880, RZ ;  /* 0x000088802f327816 */ /* 0x040fe200000000ff */
[C---:B------:R-:W-:Y:S01]  /*7580*/  IMAD R2, R38.reuse, R21, RZ ;  /* 0x0000001526027224 */ /* 0x040fe200078e02ff */
[----:B------:R-:W-:Y:S01]  /*7590*/  SHF.R.S32.HI R46, RZ, 0x18, R46 ;  /* 0x00000018ff2e7819 */ /* 0x000fe2000001142e */
[C---:B------:R-:W-:Y:S01]  /*75a0*/  IMAD R20, R38.reuse, R24, RZ ;  /* 0x0000001826147224 */ /* 0x040fe200078e02ff */
[----:B------:R-:W-:Y:S01]  /*75b0*/  SHF.L.U32 R49, R47, 0x10, RZ ;  /* 0x000000102f317819 */ /* 0x000fe200000006ff */
[C---:B------:R-:W-:Y:S01]  /*75c0*/  IMAD R21, R38.reuse, R25, RZ ;  /* 0x0000001926157224 */ /* 0x040fe200078e02ff */
[----:B------:R-:W-:Y:S01]  /*75d0*/  SHF.R.S32.HI R47, RZ, 0x18, R47 ;  /* 0x00000018ff2f7819 */ /* 0x000fe2000001142f */
[----:B------:R-:W-:Y:S01]  /*75e0*/  IMAD R24, R38, R28, RZ ;  /* 0x0000001c26187224 */ /* 0x000fe200078e02ff */
[----:B------:R-:W-:Y:S01]  /*75f0*/  SHF.L.U32 R57, R44, 0x8, RZ ;  /* 0x000000082c397819 */ /* 0x000fe200000006ff */
[----:B------:R-:W-:Y:S01]  /*7600*/  IMAD R10, R3, R40, R10 ;  /* 0x00000028030a7224 */ /* 0x000fe200078e020a */
[----:B------:R-:W-:Y:S01]  /*7610*/  SHF.R.S32.HI R44, RZ, 0x18, R44 ;  /* 0x00000018ff2c7819 */ /* 0x000fe2000001142c */
[----:B------:R-:W-:Y:S01]  /*7620*/  IMAD R12, R38, R12, RZ ;  /* 0x0000000c260c7224 */ /* 0x000fe200078e02ff */
[----:B------:R-:W-:Y:S01]  /*7630*/  IADD3 R36, PT, PT, R36, 0x1, RZ ;  /* 0x0000000124247810 */ /* 0x000fe20007ffe0ff */
[C---:B------:R-:W-:Y:S02]  /*7640*/  IMAD R25, R38.reuse, R29, RZ ;  /* 0x0000001d26197224 */ /* 0x040fe400078e02ff */
[C---:B------:R-:W-:Y:S01]  /*7650*/  IMAD R28, R38.reuse, R32, RZ ;  /* 0x00000020261c7224 */ /* 0x040fe200078e02ff */
[----:B------:R-:W-:Y:S01]  /*7660*/  SHF.R.S32.HI R32, RZ, 0x18, R64 ;  /* 0x00000018ff207819 */ /* 0x000fe20000011440 */
[C---:B------:R-:W-:Y:S01]  /*7670*/  IMAD R29, R38.reuse, R33, RZ ;  /* 0x00000021261d7224 */ /* 0x040fe200078e02ff */
[----:B------:R-:W-:Y:S01]  /*7680*/  I2IP.S8.S32.SAT R33, R7, R6, RZ ;  /* 0x0000000607217239 */ /* 0x000fe200000014ff */
[----:B------:R-:W-:Y:S01]  /*7690*/  IMAD R11, R41, R40, R11 ;  /* 0x00000028290b7224 */ /* 0x000fe200078e020b */
[----:B------:R-:W-:Y:S01]  /*76a0*/  SHF.R.S32.HI R6, RZ, 0x18, R63 ;  /* 0x00000018ff067819 */ /* 0x000fe2000001143f */
[C---:B------:R-:W-:Y:S01]  /*76b0*/  IMAD R13, R38.reuse, R13, RZ ;  /* 0x0000000d260d7224 */ /* 0x040fe200078e02ff */
[----:B------:R-:W-:Y:S01]  /*76c0*/  MOV R7, R62 ;  /* 0x0000003e00077202 */ /* 0x000fe20000000f00 */
[C---:B------:R-:W-:Y:S02]  /*76d0*/  IMAD R14, R38.reuse, R14, RZ ;  /* 0x0000000e260e7224 */ /* 0x040fe400078e02ff */
[C---:B------:R-:W-:Y:S02]  /*76e0*/  IMAD R3, R38.reuse, R22, RZ ;  /* 0x0000001626037224 */ /* 0x040fe400078e02ff */
[----:B------:R-:W-:Y:S02]  /*76f0*/  IMAD R12, R39, R40, R12 ;  /* 0x00000028270c7224 */ /* 0x000fe400078e020c */
[C---:B------:R-:W-:Y:S02]  /*7700*/  IMAD R22, R38.reuse, R26, RZ ;  /* 0x0000001a26167224 */ /* 0x040fe400078e02ff */
[C---:B------:R-:W-:Y:S02]  /*7710*/  IMAD R15, R38.reuse, R15, RZ ;  /* 0x0000000f260f7224 */ /* 0x040fe400078e02ff */
[----:B------:R-:W-:Y:S02]  /*7720*/  IMAD R26, R38, R30, RZ ;  /* 0x0000001e261a7224 */ /* 0x000fe400078e02ff */
[----:B------:R-:W-:Y:S02]  /*7730*/  IMAD R13, R32, R40, R13 ;  /* 0x00000028200d7224 */ /* 0x000fe400078e020d */
[C---:B------:R-:W-:Y:S01]  /*7740*/  IMAD R30, R38.reuse, R34, RZ ;  /* 0x00000022261e7224 */ /* 0x040fe200078e02ff */
[----:B------:R-:W-:Y:S01]  /*7750*/  I2IP.S8.S32.SAT R34, R11, R10, RZ ;  /* 0x0000000a0b227239 */ /* 0x000fe200000014ff */
[----:B------:R-:W-:Y:S01]  /*7760*/  IMAD R16, R38, R16, RZ ;  /* 0x0000001026107224 */ /* 0x000fe200078e02ff */
[----:B------:R-:W-:Y:S01]  /*7770*/  SHF.R.S32.HI R10, RZ, 0x18, R61 ;  /* 0x00000018ff0a7819 */ /* 0x000fe2000001143d */
[----:B------:R-:W-:Y:S01]  /*7780*/  IMAD R14, R6, R40, R14 ;  /* 0x00000028060e7224 */ /* 0x000fe200078e020e */
[----:B------:R-:W-:Y:S01]  /*7790*/  I2IP.S8.S32.SAT R61, R9, R8, R34 ;  /* 0x00000008093d7239 */ /* 0x000fe20000001422 */
[----:B------:R-:W-:Y:S01]  /*77a0*/  IMAD R17, R38, R17, RZ ;  /* 0x0000001126117224 */ /* 0x000fe200078e02ff */
[----:B------:R-:W-:Y:S01]  /*77b0*/  SHF.R.S32.HI R11, RZ, 0x18, R60 ;  /* 0x00000018ff0b7819 */ /* 0x000fe2000001143c */
[----:B------:R-:W-:Y:S01]  /*77c0*/  IMAD R15, R42, R40, R15 ;  /* 0x000000282a0f7224 */ /* 0x000fe200078e020f */
[----:B------:R-:W-:Y:S01]  /*77d0*/  I2IP.S8.S32.SAT R60, R5, R4, R33 ;  /* 0x00000004053c7239 */ /* 0x000fe20000001421 */
[C---:B------:R-:W-:Y:S01]  /*77e0*/  IMAD R18, R38.reuse, R18, RZ ;  /* 0x0000001226127224 */ /* 0x040fe200078e02ff */
[----:B------:R-:W-:Y:S01]  /*77f0*/  SHF.R.S32.HI R5, RZ, 0x18, R58 ;  /* 0x00000018ff057819 */ /* 0x000fe2000001143a */
[----:B------:R-:W-:Y:S01]  /*7800*/  IMAD R16, R7, R40, R16 ;  /* 0x0000002807107224 */ /* 0x000fe200078e0210 */
[----:B------:R-:W-:Y:S01]  /*7810*/  I2IP.S8.S32.SAT R14, R15, R14, RZ ;  /* 0x0000000e0f0e7239 */ /* 0x000fe200000014ff */
[----:B------:R-:W-:Y:S01]  /*7820*/  IMAD R19, R38, R19, RZ ;  /* 0x0000001326137224 */ /* 0x000fe200078e02ff */
[----:B------:R-:W-:Y:S01]  /*7830*/  SHF.R.S32.HI R7, RZ, 0x18, R48 ;  /* 0x00000018ff077819 */ /* 0x000fe20000011430 */
[----:B------:R-:W-:Y:S01]  /*7840*/  IMAD R17, R10, R40, R17 ;  /* 0x000000280a117224 */ /* 0x000fe200078e0211 */
[----:B------:R-:W-:Y:S01]  /*7850*/  I2IP.S8.S32.SAT R62, R13, R12, R14 ;  /* 0x0000000c0d3e7239 */ /* 0x000fe2000000140e */
[-C--:B------:R-:W-:Y:S01]  /*7860*/  IMAD R18, R11, R40.reuse, R18 ;  /* 0x000000280b127224 */ /* 0x080fe200078e0212 */
[----:B------:R-:W-:Y:S01]  /*7870*/  SHF.R.S32.HI R6, RZ, 0x18, R57 ;  /* 0x00000018ff067819 */ /* 0x000fe20000011439 */
[----:B------:R-:W-:Y:S02]  /*7880*/  IMAD.MOV.U32 R4, RZ, RZ, R59 ;  /* 0x000000ffff047224 */ /* 0x000fe400078e003b */
[-C--:B------:R-:W-:Y:S02]  /*7890*/  IMAD R19, R43, R40.reuse, R19 ;  /* 0x000000282b137224 */ /* 0x080fe400078e0213 */
[----:B------:R-:W-:Y:S01]  /*78a0*/  IMAD R0, R4, R40, R0 ;  /* 0x0000002804007224 */ /* 0x000fe200078e0200 */
[----:B------:R-:W-:Y:S01]  /*78b0*/  MOV R4, R56 ;  /* 0x0000003800047202 */ /* 0x000fe20000000f00 */
[----:B------:R-:W-:Y:S01]  /*78c0*/  IMAD R23, R38, R23, RZ ;  /* 0x0000001726177224 */ /* 0x000fe200078e02ff */
[----:B------:R-:W-:Y:S01]  /*78d0*/  I2IP.S8.S32.SAT R18, R19, R18, RZ ;  /* 0x0000001213127239 */ /* 0x000fe200000014ff */
[-C--:B------:R-:W-:Y:S01]  /*78e0*/  IMAD R2, R5, R40.reuse, R2 ;  /* 0x0000002805027224 */ /* 0x080fe200078e0202 */
[----:B------:R-:W-:Y:S01]  /*78f0*/  SHF.R.S32.HI R5, RZ, 0x18, R55 ;  /* 0x00000018ff057819 */ /* 0x000fe20000011437 */
[----:B------:R-:W-:Y:S01]  /*7900*/  IMAD R3, R6, R40, R3 ;  /* 0x0000002806037224 */ /* 0x000fe200078e0203 */
[----:B------:R-:W-:Y:S01]  /*7910*/  I2IP.S8.S32.SAT R63, R17, R16, R18 ;  /* 0x00000010113f7239 */ /* 0x000fe20000001412 */
[-C--:B------:R-:W-:Y:S01]  /*7920*/  IMAD R23, R44, R40.reuse, R23 ;  /* 0x000000282c177224 */ /* 0x080fe200078e0217 */
[----:B------:R-:W-:Y:S01]  /*7930*/  SHF.R.S32.HI R6, RZ, 0x18, R54 ;  /* 0x00000018ff067819 */ /* 0x000fe20000011436 */
[-C--:B------:R-:W-:Y:S01]  /*7940*/  IMAD R20, R4, R40.reuse, R20 ;  /* 0x0000002804147224 */ /* 0x080fe200078e0214 */
[----:B------:R-:W-:Y:S01]  /*7950*/  MOV R4, R53 ;  /* 0x0000003500047202 */ /* 0x000fe20000000f00 */
[----:B------:R1:W-:Y:S01]  /*7960*/  STS.128 [R69+UR44+0x3200], R60 ;  /* 0x0032003c45007988 */ /* 0x0003e20008000c2c */
[----:B------:R-:W-:Y:S01]  /*7970*/  IMAD R27, R38, R27, RZ ;  /* 0x0000001b261b7224 */ /* 0x000fe200078e02ff */
[----:B------:R-:W-:Y:S01]  /*7980*/  I2IP.S8.S32.SAT R3, R23, R3, RZ ;  /* 0x0000000317037239 */ /* 0x000fe200000014ff */
[-C--:B------:R-:W-:Y:S01]  /*7990*/  IMAD R21, R5, R40.reuse, R21 ;  /* 0x0000002805157224 */ /* 0x080fe200078e0215 */
[----:B------:R-:W-:Y:S01]  /*79a0*/  SHF.R.S32.HI R5, RZ, 0x18, R52 ;  /* 0x00000018ff057819 */ /* 0x000fe20000011434 */
[-C--:B------:R-:W-:Y:S01]  /*79b0*/  IMAD R22, R6, R40.reuse, R22 ;  /* 0x0000002806167224 */ /* 0x080fe200078e0216 */
[----:B------:R-:W-:Y:S01]  /*79c0*/  SHF.R.S32.HI R6, RZ, 0x18, R49 ;  /* 0x00000018ff067819 */ /* 0x000fe20000011431 */
[-C--:B------:R-:W-:Y:S02]  /*79d0*/  IMAD R27, R45, R40.reuse, R27 ;  /* 0x000000282d1b7224 */ /* 0x080fe400078e021b */
[-C--:B------:R-:W-:Y:S01]  /*79e0*/  IMAD R24, R4, R40.reuse, R24 ;  /* 0x0000002804187224 */ /* 0x080fe200078e0218 */
[----:B------:R-:W-:Y:S01]  /*79f0*/  SHF.R.S32.HI R4, RZ, 0x18, R51 ;  /* 0x00000018ff047819 */ /* 0x000fe20000011433 */
[----:B------:R-:W-:Y:S01]  /*7a00*/  IMAD R25, R5, R40, R25 ;  /* 0x0000002805197224 */ /* 0x000fe200078e0219 */
[----:B------:R-:W-:Y:S01]  /*7a10*/  MOV R5, R50 ;  /* 0x0000003200057202 */ /* 0x000fe20000000f00 */
[----:B------:R-:W-:Y:S02]  /*7a20*/  IMAD R31, R38, R31, RZ ;  /* 0x0000001f261f7224 */ /* 0x000fe400078e02ff */
[----:B------:R-:W-:Y:S01]  /*7a30*/  IMAD R26, R4, R40, R26 ;  /* 0x00000028041a7224 */ /* 0x000fe200078e021a */
[----:B------:R-:W-:Y:S01]  /*7a40*/  I2IP.S8.S32.SAT R4, R2, R0, R3 ;  /* 0x0000000002047239 */ /* 0x000fe20000001403 */
[-C--:B------:R-:W-:Y:S02]  /*7a50*/  IMAD R31, R46, R40.reuse, R31 ;  /* 0x000000282e1f7224 */ /* 0x080fe400078e021f */
[----:B------:R-:W-:Y:S01]  /*7a60*/  IMAD R28, R5, R40, R28 ;  /* 0x00000028051c7224 */ /* 0x000fe200078e021c */
[----:B------:R-:W-:Y:S01]  /*7a70*/  I2IP.S8.S32.SAT R5, R27, R22, RZ ;  /* 0x000000161b057239 */ /* 0x000fe200000014ff */
[----:B------:R-:W-:Y:S01]  /*7a80*/  IMAD R29, R6, R40, R29 ;  /* 0x00000028061d7224 */ /* 0x000fe200078e021d */
[----:B------:R-:W-:Y:S01]  /*7a90*/  I2IP.S8.S32.SAT R6, R31, R26, RZ ;  /* 0x0000001a1f067239 */ /* 0x000fe200000014ff */
[----:B------:R-:W-:Y:S01]  /*7aa0*/  IMAD R35, R38, R35, RZ ;  /* 0x0000002326237224 */ /* 0x000fe200078e02ff */
[----:B------:R-:W-:Y:S01]  /*7ab0*/  I2IP.S8.S32.SAT R5, R21, R20, R5 ;  /* 0x0000001415057239 */ /* 0x000fe20000001405 */
[----:B------:R-:W-:Y:S01]  /*7ac0*/  IMAD R30, R7, R40, R30 ;  /* 0x00000028071e7224 */ /* 0x000fe200078e021e */
[----:B------:R-:W-:Y:S01]  /*7ad0*/  I2IP.S8.S32.SAT R6, R25, R24, R6 ;  /* 0x0000001819067239 */ /* 0x000fe20000001406 */
[----:B------:R-:W-:Y:S05]  /*7ae0*/  IMAD R35, R47, R40, R35 ;  /* 0x000000282f237224 */ /* 0x000fea00078e0223 */
[----:B------:R-:W-:Y:S04]  /*7af0*/  I2IP.S8.S32.SAT R7, R35, R30, RZ ;  /* 0x0000001e23077239 */ /* 0x000fe800000014ff */
[----:B------:R-:W-:Y:S05]  /*7b00*/  I2IP.S8.S32.SAT R7, R29, R28, R7 ;  /* 0x0000001c1d077239 */ /* 0x000fea0000001407 */
        /* <DEDUP_REMOVED lines=10> */
[----:B------:R-:W-:Y:S02]  /*7bb0*/  UIADD3 UR9, UPT, UPT, UR49, 0x40, URZ ;  /* 0x0000004031097890 */ /* 0x000fe4000fffe0ff */
[----:B------:R-:W-:Y:S01]  /*7bc0*/  UIADD3 UR8, UPT, UPT, UR44, 0x3200, URZ ;  /* 0x000032002c087890 */ /* 0x000fe2000fffe0ff */
[----:B------:R-:W-:Y:S01]  /*7bd0*/  UMOV UR10, UR50 ;  /* 0x00000032000a7c82 */ /* 0x000fe20008000000 */
[----:B------:R-:W-:Y:S01]  /*7be0*/  UMOV UR11, UR36 ;  /* 0x00000024000b7c82 */ /* 0x000fe20008000000 */
[----:B--2---:R-:W-:Y:S04]  /*7bf0*/  UIADD3 UR4, UP0, UPT, UR6, 0x680, URZ ;  /* 0x0000068006047890 */ /* 0x004fe8000ff1e0ff */
[----:B------:R-:W-:Y:S09]  /*7c00*/  UIADD3.X UR5, UPT, UPT, URZ, UR7, URZ, UP0, !UPT ;  /* 0x00000007ff057290 */ /* 0x000ff200087fe4ff */
[----:B------:R2:W-:Y:S01]  /*7c10*/  UTMASTG.3D [UR8], [UR4] ;  /* 0x00000008040073b5 */ /* 0x0005e20008010000 */
[----:B------:R0:W-:Y:S01]  /*7c20*/  UTMACMDFLUSH ;  /* 0x00000000000079b7 */ /* 0x0001e20000000000 */
[----:B--2---:R-:W-:Y:S04]  /*7c30*/  DEPBAR.LE SB0, 0x1 ;  /* 0x000080400000791a */ /* 0x004fe80000000000 */
.L_x_115:
[----:B------:R-:W-:Y:S05]  /*7c40*/  BSYNC.RECONVERGENT B0 ;  /* 0x0000000000007941 */ /* 0x000fea0003800200 */
.L_x_114:
[----:B------:R-:W-:Y:S01]  /*7c50*/  R2UR UR4, R76 ;  /* 0x000000004c0472ca */ /* 0x000fe200000e0000 */
[----:B------:R-:W-:Y:S01]  /*7c60*/  BAR.SYNC.DEFER_BLOCKING 0x1, 0x80 ;  /* 0x0042000000007b1d */ /* 0x000fe20000010000 */
[----:B------:R-:W-:Y:S01]  /*7c70*/  ISETP.NE.AND P0, PT, R78, 0x2, PT ;  /* 0x000000024e00780c */ /* 0x000fe20003f05270 */
[----:B------:R-:W-:Y:S01]  /*7c80*/  UISETP.NE.AND UP0, UPT, UR46, URZ, UPT ;  /* 0x000000ff2e00728c */ /* 0x000fe2000bf05270 */
[----:B------:R-:W-:Y:S01]  /*7c90*/  ISETP.NE.AND P1, PT, R36, 0x4, PT ;  /* 0x000000042400780c */ /* 0x000fe20003f25270 */
[----:B------:R-:W-:Y:S01]  /*7ca0*/  UIADD3 UR20, UPT, UPT, UR38, UR63, URZ ;  /* 0x0000003f26147290 */ /* 0x000fe2000fffe0ff */
[----:B------:R-:W-:Y:S02]  /*7cb0*/  SEL R2, RZ, 0x1, P0 ;  /* 0x00000001ff027807 */ /* 0x000fe40000000000 */
[----:B------:R-:W-:Y:S02]  /*7cc0*/  SEL R0, RZ, 0x1, P1 ;  /* 0x00000001ff007807 */ /* 0x000fe40000800000 */
[----:B------:R-:W-:Y:S02]  /*7cd0*/  LOP3.LUT R82, R82, R2, RZ, 0x3c, !PT ;  /* 0x0000000252527212 */ /* 0x000fe400078e3cff */
[----:B------:R-:W-:Y:S01]  /*7ce0*/  LOP3.LUT R83, R83, R0, RZ, 0x3c, !PT ;  /* 0x0000000053537212 */ /* 0x000fe200078e3cff */
[----:B------:R-:W-:Y:S01]  /*7cf0*/  UIADD3 UR26, UPT, UPT, UR37, UR4, URZ ;  /* 0x00000004251a7290 */ /* 0x000fe2000fffe0ff */
[----:B------:R-:W-:Y:S02]  /*7d00*/  SEL R78, R78, RZ, P0 ;  /* 0x000000ff4e4e7207 */ /* 0x000fe40000000000 */
[----:B------:R-:W-:Y:S01]  /*7d10*/  SEL R36, R36, RZ, P1 ;  /* 0x000000ff24247207 */ /* 0x000fe20000800000 */
[----:B------:R-:W-:Y:S01]  /*7d20*/  UMOV UR36, UR59 ;  /* 0x0000003b00247c82 */ /* 0x000fe20008000000 */
[----:B------:R-:W-:Y:S07]  /*7d30*/  BRA.U UP0, `(.L_x_116) ;  /* 0xffffffd500787547 */ /* 0x000fee000b83ffff */
[----:B------:R-:W-:Y:S05]  /*7d40*/  EXIT ;  /* 0x000000000000794d */ /* 0x000fea0003800000 */
.L_x_25:
[----:B---3--:R3:W4:Y:S02]  /*7d50*/  SYNCS.PHASECHK.TRANS64.TRYWAIT P0, [R0+URZ+0x120], R2 ;  /* 0x00012002000075a7 */ /* 0x00872400080011ff */
[----:B----4-:R-:W-:Y:S05]  /*7d60*/  @!P0 NANOSLEEP.SYNCS 0x989680 ;  /* 0x009896800000895d */ /* 0x010fea0003900000 */
[----:B------:R-:W4:Y:S02]  /*7d70*/  @!P0 SYNCS.PHASECHK.TRANS64 P0, [R0+URZ+0x120], R2 ;  /* 0x00012002000085a7 */ /* 0x000f2400080010ff */
[----:B----4-:R-:W-:Y:S05]  /*7d80*/  @!P0 BRA `(.L_x_25) ;  /* 0xfffffffc00f08947 */ /* 0x010fea000383ffff */
[----:B------:R-:W-:Y:S05]  /*7d90*/  BRA `(.L_x_117) ;  /* 0xffffff9c00247947 */ /* 0x000fea000383ffff */
.L_x_28:
[----:B--2---:R-:W-:-:S07]  /*7da0*/  MOV R0, UR33 ;  /* 0x0000002100007c02 */ /* 0x004fce0008000f00 */
.L_x_118:
[----:B--2---:R2:W3:Y:S02]  /*7db0*/  SYNCS.PHASECHK.TRANS64.TRYWAIT P0, [R0+URZ+0x40], R3 ;  /* 0x00004003000075a7 */ /* 0x0044e400080011ff */
[----:B---3--:R-:W-:Y:S05]  /*7dc0*/  @!P0 NANOSLEEP.SYNCS 0x989680 ;  /* 0x009896800000895d */ /* 0x008fea0003900000 */
[----:B------:R-:W3:Y:S02]  /*7dd0*/  @!P0 SYNCS.PHASECHK.TRANS64 P0, [R0+URZ+0x40], R3 ;  /* 0x00004003000085a7 */ /* 0x000ee400080010ff */
[----:B---3--:R-:W-:Y:S05]  /*7de0*/  @!P0 BRA `(.L_x_118) ;  /* 0xfffffffc00f08947 */ /* 0x008fea000383ffff */
[----:B------:R-:W-:Y:S05]  /*7df0*/  BRA `(.L_x_27) ;  /* 0xffffff9c006c7947 */ /* 0x000fea000383ffff */
.L_x_35:
[----:B-1----:R-:W-:-:S07]  /*7e00*/  MOV R0, UR17 ;  /* 0x0000001100007c02 */ /* 0x002fce0008000f00 */
.L_x_119:
[----:B-1----:R1:W2:Y:S02]  /*7e10*/  SYNCS.PHASECHK.TRANS64.TRYWAIT P0, [R0+URZ+0x40], R3 ;  /* 0x00004003000075a7 */ /* 0x0022a400080011ff */
[----:B--2---:R-:W-:Y:S05]  /*7e20*/  @!P0 NANOSLEEP.SYNCS 0x989680 ;  /* 0x009896800000895d */ /* 0x004fea0003900000 */
[----:B------:R-:W2:Y:S02]  /*7e30*/  @!P0 SYNCS.PHASECHK.TRANS64 P0, [R0+URZ+0x40], R3 ;  /* 0x00004003000085a7 */ /* 0x000ea400080010ff */
[----:B--2---:R-:W-:Y:S05]  /*7e40*/  @!P0 BRA `(.L_x_119) ;  /* 0xfffffffc00f08947 */ /* 0x004fea000383ffff */
[----:B------:R-:W-:Y:S05]  /*7e50*/  BRA `(.L_x_34) ;  /* 0xffffffa000287947 */ /* 0x000fea000383ffff */
.L_x_40:
[----:B-1----:R1:W2:Y:S02]  /*7e60*/  SYNCS.PHASECHK.TRANS64.TRYWAIT P0, [R3+URZ+0xb0], R0 ;  /* 0x0000b000030075a7 */ /* 0x0022a400080011ff */
[----:B--2---:R-:W-:Y:S05]  /*7e70*/  @!P0 NANOSLEEP.SYNCS 0x989680 ;  /* 0x009896800000895d */ /* 0x004fea0003900000 */
[----:B------:R-:W2:Y:S02]  /*7e80*/  @!P0 SYNCS.PHASECHK.TRANS64 P0, [R3+URZ+0xb0], R0 ;  /* 0x0000b000030085a7 */ /* 0x000ea400080010ff */
[----:B--2---:R-:W-:Y:S05]  /*7e90*/  @!P0 BRA `(.L_x_40) ;  /* 0xfffffffc00f08947 */ /* 0x004fea000383ffff */
[----:B------:R-:W-:Y:S05]  /*7ea0*/  BRA `(.L_x_120) ;  /* 0xffffffa000cc7947 */ /* 0x000fea000383ffff */
.L_x_44:
[----:B------:R-:W-:-:S07]  /*7eb0*/  MOV R0, UR4 ;  /* 0x0000000400007c02 */ /* 0x000fce0008000f00 */
.L_x_121:
[----:B-1----:R1:W2:Y:S02]  /*7ec0*/  SYNCS.PHASECHK.TRANS64.TRYWAIT P0, [R0+URZ], R2 ;  /* 0x00000002000075a7 */ /* 0x0022a400080011ff */
[----:B--2---:R-:W-:Y:S05]  /*7ed0*/  @!P0 NANOSLEEP.SYNCS 0x989680 ;  /* 0x009896800000895d */ /* 0x004fea0003900000 */
[----:B------:R-:W2:Y:S02]  /*7ee0*/  @!P0 SYNCS.PHASECHK.TRANS64 P0, [R0+URZ], R2 ;  /* 0x00000002000085a7 */ /* 0x000ea400080010ff */
[----:B--2---:R-:W-:Y:S05]  /*7ef0*/  @!P0 BRA `(.L_x_121) ;  /* 0xfffffffc00f08947 */ /* 0x004fea000383ffff */
[----:B------:R-:W-:Y:S05]  /*7f00*/  BRA `(.L_x_122) ;  /* 0xffffffa800747947 */ /* 0x000fea000383ffff */
.L_x_45:
[----:B------:R-:W-:-:S07]  /*7f10*/  MOV R0, UR5 ;  /* 0x0000000500007c02 */ /* 0x000fce0008000f00 */
.L_x_123:
[----:B-1----:R1:W2:Y:S02]  /*7f20*/  SYNCS.PHASECHK.TRANS64.TRYWAIT P0, [R0+URZ], R3 ;  /* 0x00000003000075a7 */ /* 0x0022a400080011ff */
[----:B--2---:R-:W-:Y:S05]  /*7f30*/  @!P0 NANOSLEEP.SYNCS 0x989680 ;  /* 0x009896800000895d */ /* 0x004fea0003900000 */
[----:B------:R-:W2:Y:S02]  /*7f40*/  @!P0 SYNCS.PHASECHK.TRANS64 P0, [R0+URZ], R3 ;  /* 0x00000003000085a7 */ /* 0x000ea400080010ff */
[----:B--2---:R-:W-:Y:S05]  /*7f50*/  @!P0 BRA `(.L_x_123) ;  /* 0xfffffffc00f08947 */ /* 0x004fea000383ffff */
[----:B------:R-:W-:Y:S05]  /*7f60*/  BRA `(.L_x_124) ;  /* 0xffffffa800807947 */ /* 0x000fea000383ffff */
.L_x_46:
[----:B------:R-:W-:-:S07]  /*7f70*/  MOV R0, UR5 ;  /* 0x0000000500007c02 */ /* 0x000fce0008000f00 */
.L_x_125:
[----:B-1----:R1:W2:Y:S02]  /*7f80*/  SYNCS.PHASECHK.TRANS64.TRYWAIT P0, [R0+URZ], R3 ;  /* 0x00000003000075a7 */ /* 0x0022a400080011ff */
[----:B--2---:R-:W-:Y:S05]  /*7f90*/  @!P0 NANOSLEEP.SYNCS 0x989680 ;  /* 0x009896800000895d */ /* 0x004fea0003900000 */
[----:B------:R-:W2:Y:S02]  /*7fa0*/  @!P0 SYNCS.PHASECHK.TRANS64 P0, [R0+URZ], R3 ;  /* 0x00000003000085a7 */ /* 0x000ea400080010ff */
[----:B--2---:R-:W-:Y:S05]  /*7fb0*/  @!P0 BRA `(.L_x_125) ;  /* 0xfffffffc00f08947 */ /* 0x004fea000383ffff */
[----:B------:R-:W-:Y:S05]  /*7fc0*/  BRA `(.L_x_126) ;  /* 0xffffffa8008c7947 */ /* 0x000fea000383ffff */
.L_x_47:
[----:B------:R-:W-:-:S07]  /*7fd0*/  MOV R0, UR5 ;  /* 0x0000000500007c02 */ /* 0x000fce0008000f00 */
.L_x_127:
[----:B-1----:R1:W2:Y:S02]  /*7fe0*/  SYNCS.PHASECHK.TRANS64.TRYWAIT P0, [R0+URZ], R3 ;  /* 0x00000003000075a7 */ /* 0x0022a400080011ff */
[----:B--2---:R-:W-:Y:S05]  /*7ff0*/  @!P0 NANOSLEEP.SYNCS 0x989680 ;  /* 0x009896800000895d */ /* 0x004fea0003900000 */
[----:B------:R-:W2:Y:S02]  /*8000*/  @!P0 SYNCS.PHASECHK.TRANS64 P0, [R0+URZ], R3 ;  /* 0x00000003000085a7 */ /* 0x000ea400080010ff */
[----:B--2---:R-:W-:Y:S05]  /*8010*/  @!P0 BRA `(.L_x_127) ;  /* 0xfffffffc00f08947 */ /* 0x004fea000383ffff */
[----:B------:R-:W-:Y:S05]  /*8020*/  BRA `(.L_x_128) ;  /* 0xffffffa800987947 */ /* 0x000fea000383ffff */
.L_x_48:
[----:B------:R-:W-:-:S07]  /*8030*/  MOV R0, UR5 ;  /* 0x0000000500007c02 */ /* 0x000fce0008000f00 */
.L_x_129:
[----:B-1----:R1:W2:Y:S02]  /*8040*/  SYNCS.PHASECHK.TRANS64.TRYWAIT P0, [R0+URZ], R3 ;  /* 0x00000003000075a7 */ /* 0x0022a400080011ff */
[----:B--2---:R-:W-:Y:S05]  /*8050*/  @!P0 NANOSLEEP.SYNCS 0x989680 ;  /* 0x009896800000895d */ /* 0x004fea0003900000 */
[----:B------:R-:W2:Y:S02]  /*8060*/  @!P0 SYNCS.PHASECHK.TRANS64 P0, [R0+URZ], R3 ;  /* 0x00000003000085a7 */ /* 0x000ea400080010ff */
[----:B--2---:R-:W-:Y:S05]  /*8070*/  @!P0 BRA `(.L_x_129) ;  /* 0xfffffffc00f08947 */ /* 0x004fea000383ffff */
[----:B------:R-:W-:Y:S05]  /*8080*/  BRA `(.L_x_130) ;  /* 0xffffffa800a47947 */ /* 0x000fea000383ffff */
.L_x_49:
[----:B------:R-:W-:-:S07]  /*8090*/  MOV R0, UR5 ;  /* 0x0000000500007c02 */ /* 0x000fce0008000f00 */
.L_x_131:
[----:B-1----:R1:W2:Y:S02]  /*80a0*/  SYNCS.PHASECHK.TRANS64.TRYWAIT P0, [R0+URZ], R3 ;  /* 0x00000003000075a7 */ /* 0x0022a400080011ff */
[----:B--2---:R-:W-:Y:S05]  /*80b0*/  @!P0 NANOSLEEP.SYNCS 0x989680 ;  /* 0x009896800000895d */ /* 0x004fea0003900000 */
[----:B------:R-:W2:Y:S02]  /*80c0*/  @!P0 SYNCS.PHASECHK.TRANS64 P0, [R0+URZ], R3 ;  /* 0x00000003000085a7 */ /* 0x000ea400080010ff */
[----:B--2---:R-:W-:Y:S05]  /*80d0*/  @!P0 BRA `(.L_x_131) ;  /* 0xfffffffc00f08947 */ /* 0x004fea000383ffff */
[----:B------:R-:W-:Y:S05]  /*80e0*/  BRA `(.L_x_132) ;  /* 0xffffffa800b07947 */ /* 0x000fea000383ffff */
.L_x_50:
[----:B------:R-:W-:-:S07]  /*80f0*/  MOV R0, UR5 ;  /* 0x0000000500007c02 */ /* 0x000fce0008000f00 */
.L_x_133:
[----:B-1----:R1:W2:Y:S02]  /*8100*/  SYNCS.PHASECHK.TRANS64.TRYWAIT P0, [R0+URZ], R3 ;  /* 0x00000003000075a7 */ /* 0x0022a400080011ff */
[----:B--2---:R-:W-:Y:S05]  /*8110*/  @!P0 NANOSLEEP.SYNCS 0x989680 ;  /* 0x009896800000895d */ /* 0x004fea0003900000 */
[----:B------:R-:W2:Y:S02]  /*8120*/  @!P0 SYNCS.PHASECHK.TRANS64 P0, [R0+URZ], R3 ;  /* 0x00000003000085a7 */ /* 0x000ea400080010ff */
[----:B--2---:R-:W-:Y:S05]  /*8130*/  @!P0 BRA `(.L_x_133) ;  /* 0xfffffffc00f08947 */ /* 0x004fea000383ffff */
[----:B------:R-:W-:Y:S05]  /*8140*/  BRA `(.L_x_134) ;  /* 0xffffffa800bc7947 */ /* 0x000fea000383ffff */
.L_x_53:
[----:B--2---:R2:W3:Y:S02]  /*8150*/  SYNCS.PHASECHK.TRANS64.TRYWAIT P0, [R2+URZ+0x110], R4 ;  /* 0x00011004020075a7 */ /* 0x0044e400080011ff */
[----:B---3--:R-:W-:Y:S05]  /*8160*/  @!P0 NANOSLEEP.SYNCS 0x989680 ;  /* 0x009896800000895d */ /* 0x008fea0003900000 */
[----:B------:R-:W3:Y:S02]  /*8170*/  @!P0 SYNCS.PHASECHK.TRANS64 P0, [R2+URZ+0x110], R4 ;  /* 0x00011004020085a7 */ /* 0x000ee400080010ff */
[----:B---3--:R-:W-:Y:S05]  /*8180*/  @!P0 BRA `(.L_x_53) ;  /* 0xfffffffc00f08947 */ /* 0x008fea000383ffff */
[----:B------:R-:W-:Y:S05]  /*8190*/  BRA `(.L_x_135) ;  /* 0xffffffac00187947 */ /* 0x000fea000383ffff */
.L_x_54:
[----:B------:R-:W-:-:S07]  /*81a0*/  MOV R2, UR4 ;  /* 0x0000000400027c02 */ /* 0x000fce0008000f00 */
.L_x_136:
[----:B--2---:R2:W3:Y:S02]  /*81b0*/  SYNCS.PHASECHK.TRANS64.TRYWAIT P0, [R2+URZ+0xc0], R5 ;  /* 0x0000c005020075a7 */ /* 0x0044e400080011ff */
[----:B---3--:R-:W-:Y:S05]  /*81c0*/  @!P0 NANOSLEEP.SYNCS 0x989680 ;  /* 0x009896800000895d */ /* 0x008fea0003900000 */
[----:B------:R-:W3:Y:S02]  /*81d0*/  @!P0 SYNCS.PHASECHK.TRANS64 P0, [R2+URZ+0xc0], R5 ;  /* 0x0000c005020085a7 */ /* 0x000ee400080010ff */
[----:B---3--:R-:W-:Y:S05]  /*81e0*/  @!P0 BRA `(.L_x_136) ;  /* 0xfffffffc00f08947 */ /* 0x008fea000383ffff */
[----:B------:R-:W-:Y:S05]  /*81f0*/  BRA `(.L_x_137) ;  /* 0xffffffac00287947 */ /* 0x000fea000383ffff */
.L_x_55:
[----:B--2---:R2:W3:Y:S02]  /*8200*/  SYNCS.PHASECHK.TRANS64.TRYWAIT P1, [R2+URZ+0xb0], R4 ;  /* 0x0000b004020075a7 */ /* 0x0044e400080211ff */
[----:B---3--:R-:W-:Y:S05]  /*8210*/  @!P1 NANOSLEEP.SYNCS 0x989680 ;  /* 0x009896800000995d */ /* 0x008fea0003900000 */
[----:B------:R-:W3:Y:S02]  /*8220*/  @!P1 SYNCS.PHASECHK.TRANS64 P1, [R2+URZ+0xb0], R4 ;  /* 0x0000b004020095a7 */ /* 0x000ee400080210ff */
[----:B---3--:R-:W-:Y:S05]  /*8230*/  @!P1 BRA `(.L_x_55) ;  /* 0xfffffffc00f09947 */ /* 0x008fea000383ffff */
[----:B------:R-:W-:Y:S05]  /*8240*/  BRA `(.L_x_138) ;  /* 0xffffffac00587947 */ /* 0x000fea000383ffff */
.L_x_58:
[----:B------:R-:W-:-:S07]  /*8250*/  MOV R0, UR4 ;  /* 0x0000000400007c02 */ /* 0x000fce0008000f00 */
.L_x_139:
[----:B--2---:R2:W3:Y:S02]  /*8260*/  SYNCS.PHASECHK.TRANS64.TRYWAIT P0, [R0+URZ+0xc0], R2 ;  /* 0x0000c002000075a7 */ /* 0x0044e400080011ff */
[----:B---3--:R-:W-:Y:S05]  /*8270*/  @!P0 NANOSLEEP.SYNCS 0x989680 ;  /* 0x009896800000895d */ /* 0x008fea0003900000 */
[----:B------:R-:W3:Y:S02]  /*8280*/  @!P0 SYNCS.PHASECHK.TRANS64 P0, [R0+URZ+0xc0], R2 ;  /* 0x0000c002000085a7 */ /* 0x000ee400080010ff */
[----:B---3--:R-:W-:Y:S05]  /*8290*/  @!P0 BRA `(.L_x_139) ;  /* 0xfffffffc00f08947 */ /* 0x008fea000383ffff */
[----:B------:R-:W-:Y:S05]  /*82a0*/  BRA `(.L_x_57) ;  /* 0xffffffac00ac7947 */ /* 0x000fea000383ffff */
.L_x_65:
[----:B-1----:R1:W2:Y:S02]  /*82b0*/  SYNCS.PHASECHK.TRANS64.TRYWAIT P1, [R0+URZ+0xb0], R2 ;  /* 0x0000b002000075a7 */ /* 0x0022a400080211ff */
[----:B--2---:R-:W-:Y:S05]  /*82c0*/  @!P1 NANOSLEEP.SYNCS 0x989680 ;  /* 0x009896800000995d */ /* 0x004fea0003900000 */
[----:B------:R-:W2:Y:S02]  /*82d0*/  @!P1 SYNCS.PHASECHK.TRANS64 P1, [R0+URZ+0xb0], R2 ;  /* 0x0000b002000095a7 */ /* 0x000ea400080210ff */
[----:B--2---:R-:W-:Y:S05]  /*82e0*/  @!P1 BRA `(.L_x_65) ;  /* 0xfffffffc00f09947 */ /* 0x004fea000383ffff */
[----:B------:R-:W-:Y:S05]  /*82f0*/  BRA `(.L_x_140) ;  /* 0xffffffb400207947 */ /* 0x000fea000383ffff */
.L_x_66:
[----:B------:R-:W-:-:S07]  /*8300*/  MOV R2, UR31 ;  /* 0x0000001f00027c02 */ /* 0x000fce0008000f00 */
.L_x_141:
[----:B-1----:R1:W2:Y:S02]  /*8310*/  SYNCS.PHASECHK.TRANS64.TRYWAIT P0, [R2+URZ+0xf0], R0 ;  /* 0x0000f000020075a7 */ /* 0x0022a400080011ff */
[----:B--2---:R-:W-:Y:S05]  /*8320*/  @!P0 NANOSLEEP.SYNCS 0x989680 ;  /* 0x009896800000895d */ /* 0x004fea0003900000 */
[----:B------:R-:W2:Y:S02]  /*8330*/  @!P0 SYNCS.PHASECHK.TRANS64 P0, [R2+URZ+0xf0], R0 ;  /* 0x0000f000020085a7 */ /* 0x000ea400080010ff */
[----:B--2---:R-:W-:Y:S05]  /*8340*/  @!P0 BRA `(.L_x_141) ;  /* 0xfffffffc00f08947 */ /* 0x004fea000383ffff */
[----:B------:R-:W-:Y:S05]  /*8350*/  BRA `(.L_x_142) ;  /* 0xffffffb400707947 */ /* 0x000fea000383ffff */
.L_x_69:
[----:B------:R-:W-:Y:S07]  /*8360*/  MOV R0, UR5 ;  /* 0x0000000500007c02 */ /* 0x000fee0008000f00 */
.L_x_143:
[----:B-1----:R1:W2:Y:S02]  /*8370*/  SYNCS.PHASECHK.TRANS64.TRYWAIT P0, [R0+URZ], R2 ;  /* 0x00000002000075a7 */ /* 0x0022a400080011ff */
[----:B--2---:R-:W-:Y:S05]  /*8380*/  @!P0 NANOSLEEP.SYNCS 0x989680 ;  /* 0x009896800000895d */ /* 0x004fea0003900000 */
[----:B------:R-:W2:Y:S02]  /*8390*/  @!P0 SYNCS.PHASECHK.TRANS64 P0, [R0+URZ], R2 ;  /* 0x00000002000085a7 */ /* 0x000ea400080010ff */
[----:B--2---:R-:W-:Y:S05]  /*83a0*/  @!P0 BRA `(.L_x_143) ;  /* 0xfffffffc00f08947 */ /* 0x004fea000383ffff */
[----:B------:R-:W-:Y:S05]  /*83b0*/  BRA `(.L_x_68) ;  /* 0xffffffb4008c7947 */ /* 0x000fea000383ffff */
.L_x_72:
[----:B------:R-:W-:-:S07]  /*83c0*/  MOV R0, UR4 ;  /* 0x0000000400007c02 */ /* 0x000fce0008000f00 */
.L_x_144:
[----:B--2---:R2:W4:Y:S02]  /*83d0*/  SYNCS.PHASECHK.TRANS64.TRYWAIT P0, [R0+URZ], R2 ;  /* 0x00000002000075a7 */ /* 0x00452400080011ff */
[----:B----4-:R-:W-:Y:S05]  /*83e0*/  @!P0 NANOSLEEP.SYNCS 0x989680 ;  /* 0x009896800000895d */ /* 0x010fea0003900000 */
[----:B------:R-:W4:Y:S02]  /*83f0*/  @!P0 SYNCS.PHASECHK.TRANS64 P0, [R0+URZ], R2 ;  /* 0x00000002000085a7 */ /* 0x000f2400080010ff */
[----:B----4-:R-:W-:Y:S05]  /*8400*/  @!P0 BRA `(.L_x_144) ;  /* 0xfffffffc00f08947 */ /* 0x010fea000383ffff */
[----:B------:R-:W-:Y:S05]  /*8410*/  BRA `(.L_x_145) ;  /* 0xffffffb800687947 */ /* 0x000fea000383ffff */
.L_x_73:
[----:B------:R-:W-:-:S07]  /*8420*/  MOV R0, UR5 ;  /* 0x0000000500007c02 */ /* 0x000fce0008000f00 */
.L_x_146:
[----:B-1----:R1:W2:Y:S02]  /*8430*/  SYNCS.PHASECHK.TRANS64.TRYWAIT P0, [R0+URZ], R3 ;  /* 0x00000003000075a7 */ /* 0x0022a400080011ff */
[----:B--2---:R-:W-:Y:S05]  /*8440*/  @!P0 NANOSLEEP.SYNCS 0x989680 ;  /* 0x009896800000895d */ /* 0x004fea0003900000 */
[----:B------:R-:W2:Y:S02]  /*8450*/  @!P0 SYNCS.PHASECHK.TRANS64 P0, [R0+URZ], R3 ;  /* 0x00000003000085a7 */ /* 0x000ea400080010ff */
[----:B--2---:R-:W-:Y:S05]  /*8460*/  @!P0 BRA `(.L_x_146) ;  /* 0xfffffffc00f08947 */ /* 0x004fea000383ffff */
[----:B------:R-:W-:Y:S05]  /*8470*/  BRA `(.L_x_147) ;  /* 0xffffffb800747947 */ /* 0x000fea000383ffff */
.L_x_74:
[----:B------:R-:W-:-:S07]  /*8480*/  MOV R0, UR5 ;  /* 0x0000000500007c02 */ /* 0x000fce0008000f00 */
.L_x_148:
[----:B-1----:R1:W2:Y:S02]  /*8490*/  SYNCS.PHASECHK.TRANS64.TRYWAIT P0, [R0+URZ], R3 ;  /* 0x00000003000075a7 */ /* 0x0022a400080011ff */
[----:B--2---:R-:W-:Y:S05]  /*84a0*/  @!P0 NANOSLEEP.SYNCS 0x989680 ;  /* 0x009896800000895d */ /* 0x004fea0003900000 */
[----:B------:R-:W2:Y:S02]  /*84b0*/  @!P0 SYNCS.PHASECHK.TRANS64 P0, [R0+URZ], R3 ;  /* 0x00000003000085a7 */ /* 0x000ea400080010ff */
[----:B--2---:R-:W-:Y:S05]  /*84c0*/  @!P0 BRA `(.L_x_148) ;  /* 0xfffffffc00f08947 */ /* 0x004fea000383ffff */
[----:B------:R-:W-:Y:S05]  /*84d0*/  BRA `(.L_x_149) ;  /* 0xffffffb800807947 */ /* 0x000fea000383ffff */
.L_x_75:
[----:B-1----:R-:W-:-:S07]  /*84e0*/  MOV R0, UR4 ;  /* 0x0000000400007c02 */ /* 0x002fce0008000f00 */
.L_x_150:
[----:B-1----:R1:W2:Y:S02]  /*84f0*/  SYNCS.PHASECHK.TRANS64.TRYWAIT P0, [R0+URZ], R2 ;  /* 0x00000002000075a7 */ /* 0x0022a400080011ff */
[----:B--2---:R-:W-:Y:S05]  /*8500*/  @!P0 NANOSLEEP.SYNCS 0x989680 ;  /* 0x009896800000895d */ /* 0x004fea0003900000 */
[----:B------:R-:W2:Y:S02]  /*8510*/  @!P0 SYNCS.PHASECHK.TRANS64 P0, [R0+URZ], R2 ;  /* 0x00000002000085a7 */ /* 0x000ea400080010ff */
[----:B--2---:R-:W-:Y:S05]  /*8520*/  @!P0 BRA `(.L_x_150) ;  /* 0xfffffffc00f08947 */ /* 0x004fea000383ffff */
[----:B------:R-:W-:Y:S05]  /*8530*/  BRA `(.L_x_151) ;  /* 0xffffffb8008c7947 */ /* 0x000fea000383ffff */
.L_x_80:
[----:B--2---:R2:W3:Y:S02]  /*8540*/  SYNCS.PHASECHK.TRANS64.TRYWAIT P0, [R8+URZ+0xb0], R0 ;  /* 0x0000b000080075a7 */ /* 0x0044e400080011ff */
[----:B---3--:R-:W-:Y:S05]  /*8550*/  @!P0 NANOSLEEP.SYNCS 0x989680 ;  /* 0x009896800000895d */ /* 0x008fea0003900000 */
[----:B------:R-:W3:Y:S02]  /*8560*/  @!P0 SYNCS.PHASECHK.TRANS64 P0, [R8+URZ+0xb0], R0 ;  /* 0x0000b000080085a7 */ /* 0x000ee400080010ff */
[----:B---3--:R-:W-:Y:S05]  /*8570*/  @!P0 BRA `(.L_x_80) ;  /* 0xfffffffc00f08947 */ /* 0x008fea000383ffff */
[----:B------:R-:W-:Y:S05]  /*8580*/  BRA `(.L_x_152) ;  /* 0xffffffbc00b87947 */ /* 0x000fea000383ffff */
.L_x_83:
[----:B--2---:R-:W-:Y:S07]  /*8590*/  MOV R0, UR21 ;  /* 0x0000001500007c02 */ /* 0x004fee0008000f00 */
.L_x_153:
[----:B--2---:R2:W3:Y:S02]  /*85a0*/  SYNCS.PHASECHK.TRANS64.TRYWAIT P1, [R0+URZ+0xa8], R2 ;  /* 0x0000a802000075a7 */ /* 0x0044e400080211ff */
[----:B---3--:R-:W-:Y:S05]  /*85b0*/  @!P1 NANOSLEEP.SYNCS 0x989680 ;  /* 0x009896800000995d */ /* 0x008fea0003900000 */
[----:B------:R-:W3:Y:S02]  /*85c0*/  @!P1 SYNCS.PHASECHK.TRANS64 P1, [R0+URZ+0xa8], R2 ;  /* 0x0000a802000095a7 */ /* 0x000ee400080210ff */
[----:B---3--:R-:W-:Y:S05]  /*85d0*/  @!P1 BRA `(.L_x_153) ;  /* 0xfffffffc00f09947 */ /* 0x008fea000383ffff */
[----:B------:R-:W-:Y:S05]  /*85e0*/  BRA `(.L_x_82) ;  /* 0xffffffc400347947 */ /* 0x000fea000383ffff */
.L_x_86:
[----:B--2---:R-:W-:Y:S07]  /*85f0*/  MOV R0, UR21 ;  /* 0x0000001500007c02 */ /* 0x004fee0008000f00 */
.L_x_154:
[----:B--2---:R2:W3:Y:S02]  /*8600*/  SYNCS.PHASECHK.TRANS64.TRYWAIT P0, [R0+URZ+0x90], R4 ;  /* 0x00009004000075a7 */ /* 0x0044e400080011ff */
[----:B---3--:R-:W-:Y:S05]  /*8610*/  @!P0 NANOSLEEP.SYNCS 0x989680 ;  /* 0x009896800000895d */ /* 0x008fea0003900000 */
[----:B------:R-:W3:Y:S02]  /*8620*/  @!P0 SYNCS.PHASECHK.TRANS64 P0, [R0+URZ+0x90], R4 ;  /* 0x00009004000085a7 */ /* 0x000ee400080010ff */
[----:B---3--:R-:W-:Y:S05]  /*8630*/  @!P0 BRA `(.L_x_154) ;  /* 0xfffffffc00f08947 */ /* 0x008fea000383ffff */
[----:B------:R-:W-:Y:S05]  /*8640*/  BRA `(.L_x_155) ;  /* 0xffffffc4008c7947 */ /* 0x000fea000383ffff */
.L_x_87:
[----:B------:R-:W-:Y:S07]  /*8650*/  MOV R0, UR21 ;  /* 0x0000001500007c02 */ /* 0x000fee0008000f00 */
.L_x_156:
[----:B--2---:R2:W3:Y:S02]  /*8660*/  SYNCS.PHASECHK.TRANS64.TRYWAIT P0, [R0+URZ+0x98], R4 ;  /* 0x00009804000075a7 */ /* 0x0044e400080011ff */
[----:B---3--:R-:W-:Y:S05]  /*8670*/  @!P0 NANOSLEEP.SYNCS 0x989680 ;  /* 0x009896800000895d */ /* 0x008fea0003900000 */
[----:B------:R-:W3:Y:S02]  /*8680*/  @!P0 SYNCS.PHASECHK.TRANS64 P0, [R0+URZ+0x98], R4 ;  /* 0x00009804000085a7 */ /* 0x000ee400080010ff */
[----:B---3--:R-:W-:Y:S05]  /*8690*/  @!P0 BRA `(.L_x_156) ;  /* 0xfffffffc00f08947 */ /* 0x008fea000383ffff */
[----:B------:R-:W-:Y:S05]  /*86a0*/  BRA `(.L_x_157) ;  /* 0xffffffc400d07947 */ /* 0x000fea000383ffff */
.L_x_89:
[----:B------:R-:W-:-:S07]  /*86b0*/  MOV R0, UR21 ;  /* 0x0000001500007c02 */ /* 0x000fce0008000f00 */
.L_x_158:
[----:B---3--:R3:W4:Y:S02]  /*86c0*/  SYNCS.PHASECHK.TRANS64.TRYWAIT P0, [R0+URZ+0x90], R2 ;  /* 0x00009002000075a7 */ /* 0x00872400080011ff */
[----:B----4-:R-:W-:Y:S05]  /*86d0*/  @!P0 NANOSLEEP.SYNCS 0x989680 ;  /* 0x009896800000895d */ /* 0x010fea0003900000 */
[----:B------:R-:W4:Y:S02]  /*86e0*/  @!P0 SYNCS.PHASECHK.TRANS64 P0, [R0+URZ+0x90], R2 ;  /* 0x00009002000085a7 */ /* 0x000f2400080010ff */
[----:B----4-:R-:W-:Y:S05]  /*86f0*/  @!P0 BRA `(.L_x_158) ;  /* 0xfffffffc00f08947 */ /* 0x010fea000383ffff */
[----:B------:R-:W-:Y:S05]  /*8700*/  BRA `(.L_x_159) ;  /* 0xffffffc800447947 */ /* 0x000fea000383ffff */
.L_x_91:
[----:B-1----:R1:W2:Y:S02]  /*8710*/  SYNCS.PHASECHK.TRANS64.TRYWAIT P0, [R3+URZ+0xb0], R0 ;  /* 0x0000b000030075a7 */ /* 0x0022a400080011ff */
[----:B--2---:R-:W-:Y:S05]  /*8720*/  @!P0 NANOSLEEP.SYNCS 0x989680 ;  /* 0x009896800000895d */ /* 0x004fea0003900000 */
[----:B------:R-:W2:Y:S02]  /*8730*/  @!P0 SYNCS.PHASECHK.TRANS64 P0, [R3+URZ+0xb0], R0 ;  /* 0x0000b000030085a7 */ /* 0x000ea400080010ff */
[----:B--2---:R-:W-:Y:S05]  /*8740*/  @!P0 BRA `(.L_x_91) ;  /* 0xfffffffc00f08947 */ /* 0x004fea000383ffff */
[----:B------:R-:W-:Y:S05]  /*8750*/  BRA `(.L_x_160) ;  /* 0xffffffcc00047947 */ /* 0x000fea000383ffff */
.L_x_102:
[----:B-1----:R1:W2:Y:S02]  /*8760*/  SYNCS.PHASECHK.TRANS64.TRYWAIT P1, [R3+URZ+0x80], R0 ;  /* 0x00008000030075a7 */ /* 0x0022a400080211ff */
[----:B--2---:R-:W-:Y:S05]  /*8770*/  @!P1 NANOSLEEP.SYNCS 0x989680 ;  /* 0x009896800000995d */ /* 0x004fea0003900000 */
[----:B------:R-:W2:Y:S02]  /*8780*/  @!P1 SYNCS.PHASECHK.TRANS64 P1, [R3+URZ+0x80], R0 ;  /* 0x00008000030095a7 */ /* 0x000ea400080210ff */
[----:B--2---:R-:W-:Y:S05]  /*8790*/  @!P1 BRA `(.L_x_102) ;  /* 0xfffffffc00f09947 */ /* 0x004fea000383ffff */
[----:B------:R-:W-:Y:S05]  /*87a0*/  BRA `(.L_x_101) ;  /* 0xffffffd800747947 */ /* 0x000fea000383ffff */
.L_x_104:
[----:B-1----:R1:W2:Y:S02]  /*87b0*/  SYNCS.PHASECHK.TRANS64.TRYWAIT P0, [R43+URZ+0xd0], R4 ;  /* 0x0000d0042b0075a7 */ /* 0x0022a400080011ff */
[----:B--2---:R-:W-:Y:S05]  /*87c0*/  @!P0 NANOSLEEP.SYNCS 0x989680 ;  /* 0x009896800000895d */ /* 0x004fea0003900000 */
[----:B------:R-:W2:Y:S02]  /*87d0*/  @!P0 SYNCS.PHASECHK.TRANS64 P0, [R43+URZ+0xd0], R4 ;  /* 0x0000d0042b0085a7 */ /* 0x000ea400080010ff */
[----:B--2---:R-:W-:Y:S05]  /*87e0*/  @!P0 BRA `(.L_x_104) ;  /* 0xfffffffc00f08947 */ /* 0x004fea000383ffff */
[----:B------:R-:W-:Y:S05]  /*87f0*/  BRA `(.L_x_103) ;  /* 0xffffffd800c87947 */ /* 0x000fea000383ffff */
.L_x_112:
[----:B--2---:R2:W3:Y:S02]  /*8800*/  SYNCS.PHASECHK.TRANS64.TRYWAIT P0, [R3+URZ+0x80], R0 ;  /* 0x00008000030075a7 */ /* 0x0044e400080011ff */
[----:B---3--:R-:W-:Y:S05]  /*8810*/  @!P0 NANOSLEEP.SYNCS 0x989680 ;  /* 0x009896800000895d */ /* 0x008fea0003900000 */
[----:B------:R-:W3:Y:S02]  /*8820*/  @!P0 SYNCS.PHASECHK.TRANS64 P0, [R3+URZ+0x80], R0 ;  /* 0x00008000030085a7 */ /* 0x000ee400080010ff */
[----:B---3--:R-:W-:Y:S05]  /*8830*/  @!P0 BRA `(.L_x_112) ;  /* 0xfffffffc00f08947 */ /* 0x008fea000383ffff */
[----:B------:R-:W-:Y:S05]  /*8840*/  BRA `(.L_x_111) ;  /* 0xffffffe400bc7947 */ /* 0x000fea000383ffff */
        .weak           $__internal_0_$__cuda_sm10x_tcgen05_guardrail_trap_col_being_dealloced_not_returned_by_alloc
        .type           $__internal_0_$__cuda_sm10x_tcgen05_guardrail_trap_col_being_dealloced_not_returned_by_alloc,@function
        .size           $__internal_0_$__cuda_sm10x_tcgen05_guardrail_trap_col_being_dealloced_not_returned_by_alloc,($__internal_1_$__cuda_sm10x_tcgen05_guardrail_trap_phase_invalid_during_alloc - $__internal_0_$__cuda_sm10x_tcgen05_guardrail_trap_col_being_dealloced_not_returned_by_alloc)
$__internal_0_$__cuda_sm10x_tcgen05_guardrail_trap_col_being_dealloced_not_returned_by_alloc:
[----:B------:R-:W-:Y:S05]  /*8850*/  BPT.TRAP 0x1 ;  /* 0x000000040000795c */ /* 0x000fea0000300000 */
[----:B------:R-:W-:-:S04]  /*8860*/  HFMA2 R3, -RZ, RZ, 0, 0 ;  /* 0x00000000ff037431 */ /* 0x000fc800000001ff */
[----:B------:R-:W-:Y:S05]  /*8870*/  RET.REL.NODEC R2 `(_ZN7cutlass13device_kernelINS_4gemm6kernel13GemmUniversalIN4cute5tupleIJiiiiEEENS1_10collective13CollectiveMmaINS1_35MainloopSm100TmaUmmaWarpSpecializedILi8ELi2ELi4ENS5_IJNS4_1CILi8EEENSA_ILi1EEESC_EEEEENS5_IJNSA_ILi64EEENSA_ILi128EEESG_EEEaNS5_IJlSC_lEEEaSI_NS4_8TiledMMAINS4_8MMA_AtomIJNS4_15SM100_MMA_S8_SSIaaiLi64ELi128ELNS4_4UMMA5MajorE0ELSN_0ELNSM_8SaturateE0EEEEEENS4_6LayoutINS5_IJSC_SC_SC_EEENS5_IJNSA_ILi0EEEST_ST_EEEEENS5_IJNS4_10UnderscoreESW_SW_EEEEENS4_13SM90_TMA_LOADENS4_14ComposedLayoutINS4_7SwizzleILi3ELi4ELi3EEENS4_18smem_ptr_flag_bitsILi8EEENSR_INS5_IJSB_SG_EEENS5_IJSG_SC_EEEEEEEvNS4_8identityENS4_23SM90_TMA_LOAD_MULTICASTES18_vS19_EENS_8epilogue10collective18CollectiveEpilogueINS1C_23Sm100TmaWarpSpecializedILi2ELi2ELi32ELb0ELb0EEEJSH_NS5_IJNSR_ISF_SC_EES1H_EEEaSI_aSI_NS1C_6fusion15FusionCallbacksIS1G_NS1J_17LinearCombinationIaiaiLNS_15FloatRoundStyleE2EEESH_S1I_JEEENS4_5SM1004TMEM4LOAD26SM100_TMEM_LOAD_16dp32b32xESZ_NS10_INS11_ILi2ELi4ELi3EEES14_NSR_INS5_IJSB_SF_EEENS5_IJSF_SC_EEEEEEENS4_39AutoVectorizingCopyWithAssumedAlignmentILi128EEENS4_14SM90_TMA_STOREES1X_S1Z_S1Z_EEEvvEEEEvNT_6ParamsE) ;  /* 0xffffff7402e07950 */ /* 0x000fea0003c3ffff */
        .weak           $__internal_1_$__cuda_sm10x_tcgen05_guardrail_trap_phase_invalid_during_alloc
        .type           $__internal_1_$__cuda_sm10x_tcgen05_guardrail_trap_phase_invalid_during_alloc,@function
        .size           $__internal_1_$__cuda_sm10x_tcgen05_guardrail_trap_phase_invalid_during_alloc,($__internal_2_$__cuda_sm10x_tcgen05_guardrail_trap_unallocated_columns_being_dealloced - $__internal_1_$__cuda_sm10x_tcgen05_guardrail_trap_phase_invalid_during_alloc)
$__internal_1_$__cuda_sm10x_tcgen05_guardrail_trap_phase_invalid_during_alloc:
[----:B------:R-:W-:Y:S05]  /*8880*/  BPT.TRAP 0x1 ;  /* 0x000000040000795c */ /* 0x000fea0000300000 */
[----:B------:R-:W-:-:S04]  /*8890*/  MOV R5, 0x0 ;  /* 0x0000000000057802 */ /* 0x000fc80000000f00 */
[----:B------:R-:W-:Y:S05]  /*88a0*/  RET.REL.NODEC R4 `(_ZN7cutlass13device_kernelINS_4gemm6kernel13GemmUniversalIN4cute5tupleIJiiiiEEENS1_10collective13CollectiveMmaINS1_35MainloopSm100TmaUmmaWarpSpecializedILi8ELi2ELi4ENS5_IJNS4_1CILi8EEENSA_ILi1EEESC_EEEEENS5_IJNSA_ILi64EEENSA_ILi128EEESG_EEEaNS5_IJlSC_lEEEaSI_NS4_8TiledMMAINS4_8MMA_AtomIJNS4_15SM100_MMA_S8_SSIaaiLi64ELi128ELNS4_4UMMA5MajorE0ELSN_0ELNSM_8SaturateE0EEEEEENS4_6LayoutINS5_IJSC_SC_SC_EEENS5_IJNSA_ILi0EEEST_ST_EEEEENS5_IJNS4_10UnderscoreESW_SW_EEEEENS4_13SM90_TMA_LOADENS4_14ComposedLayoutINS4_7SwizzleILi3ELi4ELi3EEENS4_18smem_ptr_flag_bitsILi8EEENSR_INS5_IJSB_SG_EEENS5_IJSG_SC_EEEEEEEvNS4_8identityENS4_23SM90_TMA_LOAD_MULTICASTES18_vS19_EENS_8epilogue10collective18CollectiveEpilogueINS1C_23Sm100TmaWarpSpecializedILi2ELi2ELi32ELb0ELb0EEEJSH_NS5_IJNSR_ISF_SC_EES1H_EEEaSI_aSI_NS1C_6fusion15FusionCallbacksIS1G_NS1J_17LinearCombinationIaiaiLNS_15FloatRoundStyleE2EEESH_S1I_JEEENS4_5SM1004TMEM4LOAD26SM100_TMEM_LOAD_16dp32b32xESZ_NS10_INS11_ILi2ELi4ELi3EEES14_NSR_INS5_IJSB_SF_EEENS5_IJSF_SC_EEEEEEENS4_39AutoVectorizingCopyWithAssumedAlignmentILi128EEENS4_14SM90_TMA_STOREES1X_S1Z_S1Z_EEEvvEEEEvNT_6ParamsE) ;  /* 0xffffff7404d47950 */ /* 0x000fea0003c3ffff */
        .weak           $__internal_2_$__cuda_sm10x_tcgen05_guardrail_trap_unallocated_columns_being_dealloced
        .type           $__internal_2_$__cuda_sm10x_tcgen05_guardrail_trap_unallocated_columns_being_dealloced,@function
        .size           $__internal_2_$__cuda_sm10x_tcgen05_guardrail_trap_unallocated_columns_being_dealloced,(.L_x_162 - $__internal_2_$__cuda_sm10x_tcgen05_guardrail_trap_unallocated_columns_being_dealloced)
$__internal_2_$__cuda_sm10x_tcgen05_guardrail_trap_unallocated_columns_being_dealloced:
[----:B------:R-:W-:Y:S05]  /*88b0*/  BPT.TRAP 0x1 ;  /* 0x000000040000795c */ /* 0x000fea0000300000 */
[----:B------:R-:W-:-:S04]  /*88c0*/  HFMA2 R3, -RZ, RZ, 0, 0 ;  /* 0x00000000ff037431 */ /* 0x000fc800000001ff */
[----:B------:R-:W-:Y:S05]  /*88d0*/  RET.REL.NODEC R2 `(_ZN7cutlass13device_kernelINS_4gemm6kernel13GemmUniversalIN4cute5tupleIJiiiiEEENS1_10collective13CollectiveMmaINS1_35MainloopSm100TmaUmmaWarpSpecializedILi8ELi2ELi4ENS5_IJNS4_1CILi8EEENSA_ILi1EEESC_EEEEENS5_IJNSA_ILi64EEENSA_ILi128EEESG_EEEaNS5_IJlSC_lEEEaSI_NS4_8TiledMMAINS4_8MMA_AtomIJNS4_15SM100_MMA_S8_SSIaaiLi64ELi128ELNS4_4UMMA5MajorE0ELSN_0ELNSM_8SaturateE0EEEEEENS4_6LayoutINS5_IJSC_SC_SC_EEENS5_IJNSA_ILi0EEEST_ST_EEEEENS5_IJNS4_10UnderscoreESW_SW_EEEEENS4_13SM90_TMA_LOADENS4_14ComposedLayoutINS4_7SwizzleILi3ELi4ELi3EEENS4_18smem_ptr_flag_bitsILi8EEENSR_INS5_IJSB_SG_EEENS5_IJSG_SC_EEEEEEEvNS4_8identityENS4_23SM90_TMA_LOAD_MULTICASTES18_vS19_EENS_8epilogue10collective18CollectiveEpilogueINS1C_23Sm100TmaWarpSpecializedILi2ELi2ELi32ELb0ELb0EEEJSH_NS5_IJNSR_ISF_SC_EES1H_EEEaSI_aSI_NS1C_6fusion15FusionCallbacksIS1G_NS1J_17LinearCombinationIaiaiLNS_15FloatRoundStyleE2EEESH_S1I_JEEENS4_5SM1004TMEM4LOAD26SM100_TMEM_LOAD_16dp32b32xESZ_NS10_INS11_ILi2ELi4ELi3EEES14_NSR_INS5_IJSB_SF_EEENS5_IJSF_SC_EEEEEEENS4_39AutoVectorizingCopyWithAssumedAlignmentILi128EEENS4_14SM90_TMA_STOREES1X_S1Z_S1Z_EEEvvEEEEvNT_6ParamsE) ;  /* 0xffffff7402c87950 */ /* 0x000fea0003c3ffff */
.L_x_161:
[----:B------:R-:W-:-:S00]  /*88e0*/  BRA `(.L_x_161) ;  /* 0xfffffffc00fc7947 */ /* 0x000fc0000383ffff */
[----:B------:R-:W-:-:S00]  /*88f0*/  NOP ;  /* 0x0000000000007918 */ /* 0x000fc00000000000 */
        /* <DEDUP_REMOVED lines=8> */
.L_x_162:


//--------------------- .nv.global.init           --------------------------
	.section	.nv.global.init,"aw",@progbits
.nv.global.init:
	.type		$str$27,@object
	.size		$str$27,($str$28 - $str$27)
$str$27:
        /*0000*/ 	.byte	0x28, 0x61, 0x64, 0x64, 0x72, 0x65, 0x73, 0x73, 0x20, 0x26, 0x20, 0x6d, 0x61, 0x73, 0x6b, 0x29
        /*0010*/ 	.byte	0x20, 0x3d, 0x3d, 0x20, 0x30, 0x00
	.type		$str$28,@object
	.size		$str$28,($str$26 - $str$28)
$str$28:
        /*0016*/ 	.byte	0x2f, 0x74, 0x6d, 0x70, 0x2f, 0x63, 0x75, 0x74, 0x6c, 0x61, 0x73, 0x73, 0x5f, 0x73, 0x77, 0x65
        /*0026*/ 	.byte	0x65, 0x70, 0x5f, 0x73, 0x72, 0x63, 0x2f, 0x69, 0x6e, 0x63, 0x6c, 0x75, 0x64, 0x65, 0x2f, 0x63
        /*0036*/ 	.byte	0x75, 0x74, 0x65, 0x2f, 0x70, 0x6f, 0x69, 0x6e, 0x74, 0x65, 0x72, 0x5f, 0x66, 0x6c, 0x61, 0x67
        /*0046*/ 	.byte	0x67, 0x65, 0x64, 0x2e, 0x68, 0x70, 0x70, 0x00
	.type		$str$26,@object
	.size		$str$26,($str$25 - $str$26)
$str$26:
        /*004e*/ 	.byte	0x2f, 0x74, 0x6d, 0x70, 0x2f, 0x63, 0x75, 0x74, 0x6c, 0x61, 0x73, 0x73, 0x5f, 0x73, 0x77, 0x65
        /*005e*/ 	.byte	0x65, 0x70, 0x5f, 0x73, 0x72, 0x63, 0x2f, 0x69, 0x6e, 0x63, 0x6c, 0x75, 0x64, 0x65, 0x2f, 0x63
        /*006e*/ 	.byte	0x75, 0x74, 0x65, 0x2f, 0x61, 0x74, 0x6f, 0x6d, 0x2f, 0x63, 0x6f, 0x70, 0x79, 0x5f, 0x74, 0x72
        /*007e*/ 	.byte	0x61, 0x69, 0x74, 0x73, 0x5f, 0x73, 0x6d, 0x31, 0x30, 0x30, 0x2e, 0x68, 0x70, 0x70, 0x00
	.type		$str$25,@object
	.size		$str$25,(__unnamed_1 - $str$25)
$str$25:
        /*008d*/ 	.byte	0x28, 0x28, 0x75, 0x69, 0x6e, 0x74, 0x33, 0x32, 0x5f, 0x74, 0x28, 0x74, 0x68, 0x72, 0x65, 0x61
        /*009d*/ 	.byte	0x64, 0x49, 0x64, 0x78, 0x2e, 0x78, 0x29, 0x20, 0x2f, 0x20, 0x33, 0x32, 0x29, 0x20, 0x25, 0x20
        /*00ad*/ 	.byte	0x34, 0x29, 0x20, 0x3d, 0x3d, 0x20, 0x28, 0x28, 0x28, 0x74, 0x6d, 0x65, 0x6d, 0x5f, 0x61, 0x64
        /*00bd*/ 	.byte	0x64, 0x72, 0x20, 0x3e, 0x3e, 0x20, 0x31, 0x36, 0x29, 0x20, 0x2f, 0x20, 0x33, 0x32, 0x29, 0x20
        /*00cd*/ 	.byte	0x25, 0x20, 0x34, 0x29, 0x00
	.type		__unnamed_1,@object
	.size		__unnamed_1,(__unnamed_2 - __unnamed_1)
__unnamed_1:
        /*00d2*/ 	.byte	0x61, 0x75, 0x74, 0x6f, 0x20, 0x63, 0x75, 0x74, 0x65, 0x3a, 0x3a, 0x61, 0x73, 0x5f, 0x70, 0x6f
        /* <DEDUP_REMOVED lines=24> */
        /*0262*/ 	.byte	0x00
	.type		__unnamed_2,@object
	.size		__unnamed_2,(.L_2 - __unnamed_2)
__unnamed_2:
        /* <DEDUP_REMOVED lines=41> */
.L_2:


//--------------------- .nv.shared._ZN7cutlass13device_kernelINS_4gemm6kernel13GemmUniversalIN4cute5tupleIJiiiiEEENS1_10collective13CollectiveMmaINS1_35MainloopSm100TmaUmmaWarpSpecializedILi8ELi2ELi4ENS5_IJNS4_1CILi8EEENSA_ILi1EEESC_EEEEENS5_IJNSA_ILi64EEENSA_ILi128EEESG_EEEaNS5_IJlSC_lEEEaSI_NS4_8TiledMMAINS4_8MMA_AtomIJNS4_15SM100_MMA_S8_SSIaaiLi64ELi128ELNS4_4UMMA5MajorE0ELSN_0ELNSM_8SaturateE0EEEEEENS4_6LayoutINS5_IJSC_SC_SC_EEENS5_IJNSA_ILi0EEEST_ST_EEEEENS5_IJNS4_10UnderscoreESW_SW_EEEEENS4_13SM90_TMA_LOADENS4_14ComposedLayoutINS4_7SwizzleILi3ELi4ELi3EEENS4_18smem_ptr_flag_bitsILi8EEENSR_INS5_IJSB_SG_EEENS5_IJSG_SC_EEEEEEEvNS4_8identityENS4_23SM90_TMA_LOAD_MULTICASTES18_vS19_EENS_8epilogue10collective18CollectiveEpilogueINS1C_23Sm100TmaWarpSpecializedILi2ELi2ELi32ELb0ELb0EEEJSH_NS5_IJNSR_ISF_SC_EES1H_EEEaSI_aSI_NS1C_6fusion15FusionCallbacksIS1G_NS1J_17LinearCombinationIaiaiLNS_15FloatRoundStyleE2EEESH_S1I_JEEENS4_5SM1004TMEM4LOAD26SM100_TMEM_LOAD_16dp32b32xESZ_NS10_INS11_ILi2ELi4ELi3EEES14_NSR_INS5_IJSB_SF_EEENS5_IJSF_SC_EEEEEEENS4_39AutoVectorizingCopyWithAssumedAlignmentILi128EEENS4_14SM90_TMA_STOREES1X_S1Z_S1Z_EEEvvEEEEvNT_6ParamsE --------------------------
	.section	.nv.shared._ZN7cutlass13device_kernelINS_4gemm6kernel13GemmUniversalIN4cute5tupleIJiiiiEEENS1_10collective13CollectiveMmaINS1_35MainloopSm100TmaUmmaWarpSpecializedILi8ELi2ELi4ENS5_IJNS4_1CILi8EEENSA_ILi1EEESC_EEEEENS5_IJNSA_ILi64EEENSA_ILi128EEESG_EEEaNS5_IJlSC_lEEEaSI_NS4_8TiledMMAINS4_8MMA_AtomIJNS4_15SM100_MMA_S8_SSIaaiLi64ELi128ELNS4_4UMMA5MajorE0ELSN_0ELNSM_8SaturateE0EEEEEENS4_6LayoutINS5_IJSC_SC_SC_EEENS5_IJNSA_ILi0EEEST_ST_EEEEENS5_IJNS4_10UnderscoreESW_SW_EEEEENS4_13SM90_TMA_LOADENS4_14ComposedLayoutINS4_7SwizzleILi3ELi4ELi3EEENS4_18smem_ptr_flag_bitsILi8EEENSR_INS5_IJSB_SG_EEENS5_IJSG_SC_EEEEEEEvNS4_8identityENS4_23SM90_TMA_LOAD_MULTICASTES18_vS19_EENS_8epilogue10collective18CollectiveEpilogueINS1C_23Sm100TmaWarpSpecializedILi2ELi2ELi32ELb0ELb0EEEJSH_NS5_IJNSR_ISF_SC_EES1H_EEEaSI_aSI_NS1C_6fusion15FusionCallbacksIS1G_NS1J_17LinearCombinationIaiaiLNS_15FloatRoundStyleE2EEESH_S1I_JEEENS4_5SM1004TMEM4LOAD26SM100_TMEM_LOAD_16dp32b32xESZ_NS10_INS11_ILi2ELi4ELi3EEES14_NSR_INS5_IJSB_SF_EEENS5_IJSF_SC_EEEEEEENS4_39AutoVectorizingCopyWithAssumedAlignmentILi128EEENS4_14SM90_TMA_STOREES1X_S1Z_S1Z_EEEvvEEEEvNT_6ParamsE,"aw",@nobits
	.sectionflags	@""
	.align	16
	.zero		1024


//--------------------- .nv.shared.reserved.0     --------------------------
	.section	.nv.shared.reserved.0,"aw",@nobits
	.weak		__nv_reservedSMEM_offset_0_alias
	.size		__nv_reservedSMEM_offset_0_alias, 0, 64
	.other		__nv_reservedSMEM_offset_0_alias,@"STO_CUDA_RESERVED_SHARED STV_DEFAULT"
__nv_reservedSMEM_offset_0_alias:
	.zero		0
.nv.shared.reserved.0:
	.zero		64
	.weak		__nv_reservedSMEM_tcgen05_partition
	.type		__nv_reservedSMEM_tcgen05_partition,@object
	.size		__nv_reservedSMEM_tcgen05_partition,(.L_0 - __nv_reservedSMEM_tcgen05_partition)
__nv_reservedSMEM_tcgen05_partition:
	.zero		32
.L_0:


//--------------------- .nv.global                --------------------------
	.section	.nv.global,"aw",@nobits
.nv.global:
	.type		_ZN40_INTERNAL_5f6053e5_4_k_cu_7540c286_211264cute1_E,@object
	.size		_ZN40_INTERNAL_5f6053e5_4_k_cu_7540c286_211264cute1_E,(_ZN40_INTERNAL_5f6053e5_4_k_cu_7540c286_211264cuda3std3__45__cpo6cbeginE - _ZN40_INTERNAL_5f6053e5_4_k_cu_7540c286_211264cute1_E)
_ZN40_INTERNAL_5f6053e5_4_k_cu_7540c286_211264cute1_E:
	.zero		1
	.type		_ZN40_INTERNAL_5f6053e5_4_k_cu_7540c286_211264cuda3std3__45__cpo6cbeginE,@object
	.size		_ZN40_INTERNAL_5f6053e5_4_k_cu_7540c286_211264cuda3std3__45__cpo6cbeginE,(_ZN40_INTERNAL_5f6053e5_4_k_cu_7540c286_211264cuda3std3__48in_placeE - _ZN40_INTERNAL_5f6053e5_4_k_cu_7540c286_211264cuda3std3__45__cpo6cbeginE)
_ZN40_INTERNAL_5f6053e5_4_k_cu_7540c286_211264cuda3std3__45__cpo6cbeginE:
	.zero		1
	.type		_ZN40_INTERNAL_5f6053e5_4_k_cu_7540c286_211264cuda3std3__48in_placeE,@object
	.size		_ZN40_INTERNAL_5f6053e5_4_k_cu_7540c286_211264cuda3std3__48in_placeE,(_ZN40_INTERNAL_5f6053e5_4_k_cu_7540c286_211264cuda3std6ranges3__45__cpo9iter_moveE - _ZN40_INTERNAL_5f6053e5_4_k_cu_7540c286_211264cuda3std3__48in_placeE)
_ZN40_INTERNAL_5f6053e5_4_k_cu_7540c286_211264cuda3std3__48in_placeE:
	.zero		1
	.type		_ZN40_INTERNAL_5f6053e5_4_k_cu_7540c286_211264cuda3std6ranges3__45__cpo9iter_moveE,@object
	.size		_ZN40_INTERNAL_5f6053e5_4_k_cu_7540c286_211264cuda3std6ranges3__45__cpo9iter_moveE,(_ZN40_INTERNAL_5f6053e5_4_k_cu_7540c286_211264cuda3std3__45__cpo5beginE - _ZN40_INTERNAL_5f6053e5_4_k_cu_7540c286_211264cuda3std6ranges3__45__cpo9iter_moveE)
_ZN40_INTERNAL_5f6053e5_4_k_cu_7540c286_211264cuda3std6ranges3__45__cpo9iter_moveE:
	.zero		1
	.type		_ZN40_INTERNAL_5f6053e5_4_k_cu_7540c286_211264cuda3std3__45__cpo5beginE,@object
	.size		_ZN40_INTERNAL_5f6053e5_4_k_cu_7540c286_211264cuda3std3__45__cpo5beginE,(_ZN40_INTERNAL_5f6053e5_4_k_cu_7540c286_211264cuda3std3__442_GLOBAL__N__5f6053e5_4_k_cu_7540c286_211266ignoreE - _ZN40_INTERNAL_5f6053e5_4_k_cu_7540c286_211264cuda3std3__45__cpo5beginE)
_ZN40_INTERNAL_5f6053e5_4_k_cu_7540c286_211264cuda3std3__45__cpo5beginE:
	.zero		1
	.type		_ZN40_INTERNAL_5f6053e5_4_k_cu_7540c286_211264cuda3std3__442_GLOBAL__N__5f6053e5_4_k_cu_7540c286_211266ignoreE,@object
	.size		_ZN40_INTERNAL_5f6053e5_4_k_cu_7540c286_211264cuda3std3__442_GLOBAL__N__5f6053e5_4_k_cu_7540c286_211266ignoreE,(_ZN40_INTERNAL_5f6053e5_4_k_cu_7540c286_211264cute7productE - _ZN40_INTERNAL_5f6053e5_4_k_cu_7540c286_211264cuda3std3__442_GLOBAL__N__5f6053e5_4_k_cu_7540c286_211266ignoreE)
_ZN40_INTERNAL_5f6053e5_4_k_cu_7540c286_211264cuda3std3__442_GLOBAL__N__5f6053e5_4_k_cu_7540c286_211266ignoreE:
	.zero		1
	.type		_ZN40_INTERNAL_5f6053e5_4_k_cu_7540c286_211264cute7productE,@object
	.size		_ZN40_INTERNAL_5f6053e5_4_k_cu_7540c286_211264cute7productE,(_ZN40_INTERNAL_5f6053e5_4_k_cu_7540c286_211264cuda3std3__45__cpo3endE - _ZN40_INTERNAL_5f6053e5_4_k_cu_7540c286_211264cute7productE)
_ZN40_INTERNAL_5f6053e5_4_k_cu_7540c286_211264cute7productE:
	.zero		1
	.type		_ZN40_INTERNAL_5f6053e5_4_k_cu_7540c286_211264cuda3std3__45__cpo3endE,@object
	.size		_ZN40_INTERNAL_5f6053e5_4_k_cu_7540c286_211264cuda3std3__45__cpo3endE,(_ZN40_INTERNAL_5f6053e5_4_k_cu_7540c286_211264cuda3std3__419piecewise_constructE - _ZN40_INTERNAL_5f6053e5_4_k_cu_7540c286_211264cuda3std3__45__cpo3endE)
_ZN40_INTERNAL_5f6053e5_4_k_cu_7540c286_211264cuda3std3__45__cpo3endE:
	.zero		1
	.type		_ZN40_INTERNAL_5f6053e5_4_k_cu_7540c286_211264cuda3std3__419piecewise_constructE,@object
	.size		_ZN40_INTERNAL_5f6053e5_4_k_cu_7540c286_211264cuda3std3__419piecewise_constructE,(_ZN40_INTERNAL_5f6053e5_4_k_cu_7540c286_211264cuda3std3__45__cpo4cendE - _ZN40_INTERNAL_5f6053e5_4_k_cu_7540c286_211264cuda3std3__419piecewise_constructE)
_ZN40_INTERNAL_5f6053e5_4_k_cu_7540c286_211264cuda3std3__419piecewise_constructE:
	.zero		1
	.type		_ZN40_INTERNAL_5f6053e5_4_k_cu_7540c286_211264cuda3std3__45__cpo4cendE,@object
	.size		_ZN40_INTERNAL_5f6053e5_4_k_cu_7540c286_211264cuda3std3__45__cpo4cendE,(_ZN40_INTERNAL_5f6053e5_4_k_cu_7540c286_211264cuda3std6ranges3__45__cpo4swapE - _ZN40_INTERNAL_5f6053e5_4_k_cu_7540c286_211264cuda3std3__45__cpo4cendE)
_ZN40_INTERNAL_5f6053e5_4_k_cu_7540c286_211264cuda3std3__45__cpo4cendE:
	.zero		1
	.type		_ZN40_INTERNAL_5f6053e5_4_k_cu_7540c286_211264cuda3std6ranges3__45__cpo4swapE,@object
	.size		_ZN40_INTERNAL_5f6053e5_4_k_cu_7540c286_211264cuda3std6ranges3__45__cpo4swapE,(.L_10 - _ZN40_INTERNAL_5f6053e5_4_k_cu_7540c286_211264cuda3std6ranges3__45__cpo4swapE)
_ZN40_INTERNAL_5f6053e5_4_k_cu_7540c286_211264cuda3std6ranges3__45__cpo4swapE:
	.zero		1
.L_10:


//--------------------- .nv.constant0._ZN7cutlass13device_kernelINS_4gemm6kernel13GemmUniversalIN4cute5tupleIJiiiiEEENS1_10collective13CollectiveMmaINS1_35MainloopSm100TmaUmmaWarpSpecializedILi8ELi2ELi4ENS5_IJNS4_1CILi8EEENSA_ILi1EEESC_EEEEENS5_IJNSA_ILi64EEENSA_ILi128EEESG_EEEaNS5_IJlSC_lEEEaSI_NS4_8TiledMMAINS4_8MMA_AtomIJNS4_15SM100_MMA_S8_SSIaaiLi64ELi128ELNS4_4UMMA5MajorE0ELSN_0ELNSM_8SaturateE0EEEEEENS4_6LayoutINS5_IJSC_SC_SC_EEENS5_IJNSA_ILi0EEEST_ST_EEEEENS5_IJNS4_10UnderscoreESW_SW_EEEEENS4_13SM90_TMA_LOADENS4_14ComposedLayoutINS4_7SwizzleILi3ELi4ELi3EEENS4_18smem_ptr_flag_bitsILi8EEENSR_INS5_IJSB_SG_EEENS5_IJSG_SC_EEEEEEEvNS4_8identityENS4_23SM90_TMA_LOAD_MULTICASTES18_vS19_EENS_8epilogue10collective18CollectiveEpilogueINS1C_23Sm100TmaWarpSpecializedILi2ELi2ELi32ELb0ELb0EEEJSH_NS5_IJNSR_ISF_SC_EES1H_EEEaSI_aSI_NS1C_6fusion15FusionCallbacksIS1G_NS1J_17LinearCombinationIaiaiLNS_15FloatRoundStyleE2EEESH_S1I_JEEENS4_5SM1004TMEM4LOAD26SM100_TMEM_LOAD_16dp32b32xESZ_NS10_INS11_ILi2ELi4ELi3EEES14_NSR_INS5_IJSB_SF_EEENS5_IJSF_SC_EEEEEEENS4_39AutoVectorizingCopyWithAssumedAlignmentILi128EEENS4_14SM90_TMA_STOREES1X_S1Z_S1Z_EEEvvEEEEvNT_6ParamsE --------------------------
	.section	.nv.constant0._ZN7cutlass13device_kernelINS_4gemm6kernel13GemmUniversalIN4cute5tupleIJiiiiEEENS1_10collective13CollectiveMmaINS1_35MainloopSm100TmaUmmaWarpSpecializedILi8ELi2ELi4ENS5_IJNS4_1CILi8EEENSA_ILi1EEESC_EEEEENS5_IJNSA_ILi64EEENSA_ILi128EEESG_EEEaNS5_IJlSC_lEEEaSI_NS4_8TiledMMAINS4_8MMA_AtomIJNS4_15SM100_MMA_S8_SSIaaiLi64ELi128ELNS4_4UMMA5MajorE0ELSN_0ELNSM_8SaturateE0EEEEEENS4_6LayoutINS5_IJSC_SC_SC_EEENS5_IJNSA_ILi0EEEST_ST_EEEEENS5_IJNS4_10UnderscoreESW_SW_EEEEENS4_13SM90_TMA_LOADENS4_14ComposedLayoutINS4_7SwizzleILi3ELi4ELi3EEENS4_18smem_ptr_flag_bitsILi8EEENSR_INS5_IJSB_SG_EEENS5_IJSG_SC_EEEEEEEvNS4_8identityENS4_23SM90_TMA_LOAD_MULTICASTES18_vS19_EENS_8epilogue10collective18CollectiveEpilogueINS1C_23Sm100TmaWarpSpecializedILi2ELi2ELi32ELb0ELb0EEEJSH_NS5_IJNSR_ISF_SC_EES1H_EEEaSI_aSI_NS1C_6fusion15FusionCallbacksIS1G_NS1J_17LinearCombinationIaiaiLNS_15FloatRoundStyleE2EEESH_S1I_JEEENS4_5SM1004TMEM4LOAD26SM100_TMEM_LOAD_16dp32b32xESZ_NS10_INS11_ILi2ELi4ELi3EEES14_NSR_INS5_IJSB_SF_EEENS5_IJSF_SC_EEEEEEENS4_39AutoVectorizingCopyWithAssumedAlignmentILi128EEENS4_14SM90_TMA_STOREES1X_S1Z_S1Z_EEEvvEEEEvNT_6ParamsE,"a",@progbits
	.sectionflags	@""
	.align	4
.nv.constant0._ZN7cutlass13device_kernelINS_4gemm6kernel13GemmUniversalIN4cute5tupleIJiiiiEEENS1_10collective13CollectiveMmaINS1_35MainloopSm100TmaUmmaWarpSpecializedILi8ELi2ELi4ENS5_IJNS4_1CILi8EEENSA_ILi1EEESC_EEEEENS5_IJNSA_ILi64EEENSA_ILi128EEESG_EEEaNS5_IJlSC_lEEEaSI_NS4_8TiledMMAINS4_8MMA_AtomIJNS4_15SM100_MMA_S8_SSIaaiLi64ELi128ELNS4_4UMMA5MajorE0ELSN_0ELNSM_8SaturateE0EEEEEENS4_6LayoutINS5_IJSC_SC_SC_EEENS5_IJNSA_ILi0EEEST_ST_EEEEENS5_IJNS4_10UnderscoreESW_SW_EEEEENS4_13SM90_TMA_LOADENS4_14ComposedLayoutINS4_7SwizzleILi3ELi4ELi3EEENS4_18smem_ptr_flag_bitsILi8EEENSR_INS5_IJSB_SG_EEENS5_IJSG_SC_EEEEEEEvNS4_8identityENS4_23SM90_TMA_LOAD_MULTICASTES18_vS19_EENS_8epilogue10collective18CollectiveEpilogueINS1C_23Sm100TmaWarpSpecializedILi2ELi2ELi32ELb0ELb0EEEJSH_NS5_IJNSR_ISF_SC_EES1H_EEEaSI_aSI_NS1C_6fusion15FusionCallbacksIS1G_NS1J_17LinearCombinationIaiaiLNS_15FloatRoundStyleE2EEESH_S1I_JEEENS4_5SM1004TMEM4LOAD26SM100_TMEM_LOAD_16dp32b32xESZ_NS10_INS11_ILi2ELi4ELi3EEES14_NSR_INS5_IJSB_SF_EEENS5_IJSF_SC_EEEEEEENS4_39AutoVectorizingCopyWithAssumedAlignmentILi128EEENS4_14SM90_TMA_STOREES1X_S1Z_S1Z_EEEvvEEEEvNT_6ParamsE:
	.zero		2944


//--------------------- SYMBOLS --------------------------

	.type		.nv.reservedSmem.offset0,@object
	.size		.nv.reservedSmem.offset0,0x4
	.type		.nv.reservedSmem.cap,@object
	.size		.nv.reservedSmem.cap,0x4
	.type		__assertfail,@function
